	.target	sm_80

	.elftype	@"ET_EXEC"


//--------------------- .note.nv.tkinfo           --------------------------
	.section	.note.nv.tkinfo,"",@"SHT_NOTE"
	.sectionflags	@"SHF_NOTE_NV_TKINFO"
	.tkinfo
        /*0018*/ 	.word	0x00000002
        /*0030*/ 	.string	""
        /*0030*/ 	.string	"ptxas"
        /*0030*/ 	.string	"Cuda compilation tools, release 13.0, V13.0.88"
        /*0030*/ 	.string	"Build cuda_13.0.r13.0/compiler.36424714_0"
        /*0030*/ 	.string	"-arch sm_80 -m 64 "



//--------------------- .note.nv.cuinfo           --------------------------
	.section	.note.nv.cuinfo,"",@"SHT_NOTE"
	.sectionflags	@"SHF_NOTE_NV_CUINFO"
        /*0018*/ 	.short	0x0002
        /*001a*/ 	.short	0x0050
        /*001c*/ 	.short	0x0082
	.zero		2


//--------------------- .nv.info                  --------------------------
	.section	.nv.info,"",@"SHT_CUDA_INFO"
	.align	4


	//----- nvinfo : EIATTR_REGCOUNT
	.align		4
        /*0000*/ 	.byte	0x04, 0x2f
        /*0002*/ 	.short	(.L_29 - .L_28)
	.align		4
.L_28:
        /*0004*/ 	.word	index@(_ZN2at6native16roll_cuda_kernelIhEEvPKT_PS2_llllll)
        /*0008*/ 	.word	0x00000012


	//----- nvinfo : EIATTR_FRAME_SIZE
	.align		4
.L_29:
        /*000c*/ 	.byte	0x04, 0x11
        /*000e*/ 	.short	(.L_31 - .L_30)
	.align		4
.L_30:
        /*0010*/ 	.word	index@($__internal_25_$__cuda_sm20_rem_s64)
        /*0014*/ 	.word	0x00000000


	//----- nvinfo : EIATTR_FRAME_SIZE
	.align		4
.L_31:
        /*0018*/ 	.byte	0x04, 0x11
        /*001a*/ 	.short	(.L_33 - .L_32)
	.align		4
.L_32:
        /*001c*/ 	.word	index@($__internal_24_$__cuda_sm20_div_s64)
        /*0020*/ 	.word	0x00000000


	//----- nvinfo : EIATTR_FRAME_SIZE
	.align		4
.L_33:
        /*0024*/ 	.byte	0x04, 0x11
        /*0026*/ 	.short	(.L_35 - .L_34)
	.align		4
.L_34:
        /*0028*/ 	.word	index@(_ZN2at6native16roll_cuda_kernelIhEEvPKT_PS2_llllll)
        /*002c*/ 	.word	0x00000000


	//----- nvinfo : EIATTR_REGCOUNT
	.align		4
.L_35:
        /*0030*/ 	.byte	0x04, 0x2f
        /*0032*/ 	.short	(.L_37 - .L_36)
	.align		4
.L_36:
        /*0034*/ 	.word	index@(_ZN2at6native16roll_cuda_kernelIaEEvPKT_PS2_llllll)
        /*0038*/ 	.word	0x00000012


	//----- nvinfo : EIATTR_FRAME_SIZE
	.align		4
.L_37:
        /*003c*/ 	.byte	0x04, 0x11
        /*003e*/ 	.short	(.L_39 - .L_38)
	.align		4
.L_38:
        /*0040*/ 	.word	index@($__internal_23_$__cuda_sm20_rem_s64)
        /*0044*/ 	.word	0x00000000


	//----- nvinfo : EIATTR_FRAME_SIZE
	.align		4
.L_39:
        /*0048*/ 	.byte	0x04, 0x11
        /*004a*/ 	.short	(.L_41 - .L_40)
	.align		4
.L_40:
        /*004c*/ 	.word	index@($__internal_22_$__cuda_sm20_div_s64)
        /*0050*/ 	.word	0x00000000


	//----- nvinfo : EIATTR_FRAME_SIZE
	.align		4
.L_41:
        /*0054*/ 	.byte	0x04, 0x11
        /*0056*/ 	.short	(.L_43 - .L_42)
	.align		4
.L_42:
        /*0058*/ 	.word	index@(_ZN2at6native16roll_cuda_kernelIaEEvPKT_PS2_llllll)
        /*005c*/ 	.word	0x00000000


	//----- nvinfo : EIATTR_REGCOUNT
	.align		4
.L_43:
        /*0060*/ 	.byte	0x04, 0x2f
        /*0062*/ 	.short	(.L_45 - .L_44)
	.align		4
.L_44:
        /*0064*/ 	.word	index@(_ZN2at6native16roll_cuda_kernelIiEEvPKT_PS2_llllll)
        /*0068*/ 	.word	0x00000012


	//----- nvinfo : EIATTR_FRAME_SIZE
	.align		4
.L_45:
        /*006c*/ 	.byte	0x04, 0x11
        /*006e*/ 	.short	(.L_47 - .L_46)
	.align		4
.L_46:
        /*0070*/ 	.word	index@($__internal_21_$__cuda_sm20_rem_s64)
        /*0074*/ 	.word	0x00000000


	//----- nvinfo : EIATTR_FRAME_SIZE
	.align		4
.L_47:
        /*0078*/ 	.byte	0x04, 0x11
        /*007a*/ 	.short	(.L_49 - .L_48)
	.align		4
.L_48:
        /*007c*/ 	.word	index@($__internal_20_$__cuda_sm20_div_s64)
        /*0080*/ 	.word	0x00000000


	//----- nvinfo : EIATTR_FRAME_SIZE
	.align		4
.L_49:
        /*0084*/ 	.byte	0x04, 0x11
        /*0086*/ 	.short	(.L_51 - .L_50)
	.align		4
.L_50:
        /*0088*/ 	.word	index@(_ZN2at6native16roll_cuda_kernelIiEEvPKT_PS2_llllll)
        /*008c*/ 	.word	0x00000000


	//----- nvinfo : EIATTR_REGCOUNT
	.align		4
.L_51:
        /*0090*/ 	.byte	0x04, 0x2f
        /*0092*/ 	.short	(.L_53 - .L_52)
	.align		4
.L_52:
        /*0094*/ 	.word	index@(_ZN2at6native16roll_cuda_kernelIlEEvPKT_PS2_llllll)
        /*0098*/ 	.word	0x00000012


	//----- nvinfo : EIATTR_FRAME_SIZE
	.align		4
.L_53:
        /*009c*/ 	.byte	0x04, 0x11
        /*009e*/ 	.short	(.L_55 - .L_54)
	.align		4
.L_54:
        /*00a0*/ 	.word	index@($__internal_19_$__cuda_sm20_rem_s64)
        /*00a4*/ 	.word	0x00000000


	//----- nvinfo : EIATTR_FRAME_SIZE
	.align		4
.L_55:
        /*00a8*/ 	.byte	0x04, 0x11
        /*00aa*/ 	.short	(.L_57 - .L_56)
	.align		4
.L_56:
        /*00ac*/ 	.word	index@($__internal_18_$__cuda_sm20_div_s64)
        /*00b0*/ 	.word	0x00000000


	//----- nvinfo : EIATTR_FRAME_SIZE
	.align		4
.L_57:
        /*00b4*/ 	.byte	0x04, 0x11
        /*00b6*/ 	.short	(.L_59 - .L_58)
	.align		4
.L_58:
        /*00b8*/ 	.word	index@(_ZN2at6native16roll_cuda_kernelIlEEvPKT_PS2_llllll)
        /*00bc*/ 	.word	0x00000000


	//----- nvinfo : EIATTR_REGCOUNT
	.align		4
.L_59:
        /*00c0*/ 	.byte	0x04, 0x2f
        /*00c2*/ 	.short	(.L_61 - .L_60)
	.align		4
.L_60:
        /*00c4*/ 	.word	index@(_ZN2at6native16roll_cuda_kernelIsEEvPKT_PS2_llllll)
        /*00c8*/ 	.word	0x00000012


	//----- nvinfo : EIATTR_FRAME_SIZE
	.align		4
.L_61:
        /*00cc*/ 	.byte	0x04, 0x11
        /*00ce*/ 	.short	(.L_63 - .L_62)
	.align		4
.L_62:
        /*00d0*/ 	.word	index@($__internal_17_$__cuda_sm20_rem_s64)
        /*00d4*/ 	.word	0x00000000


	//----- nvinfo : EIATTR_FRAME_SIZE
	.align		4
.L_63:
        /*00d8*/ 	.byte	0x04, 0x11
        /*00da*/ 	.short	(.L_65 - .L_64)
	.align		4
.L_64:
        /*00dc*/ 	.word	index@($__internal_16_$__cuda_sm20_div_s64)
        /*00e0*/ 	.word	0x00000000


	//----- nvinfo : EIATTR_FRAME_SIZE
	.align		4
.L_65:
        /*00e4*/ 	.byte	0x04, 0x11
        /*00e6*/ 	.short	(.L_67 - .L_66)
	.align		4
.L_66:
        /*00e8*/ 	.word	index@(_ZN2at6native16roll_cuda_kernelIsEEvPKT_PS2_llllll)
        /*00ec*/ 	.word	0x00000000


	//----- nvinfo : EIATTR_REGCOUNT
	.align		4
.L_67:
        /*00f0*/ 	.byte	0x04, 0x2f
        /*00f2*/ 	.short	(.L_69 - .L_68)
	.align		4
.L_68:
        /*00f4*/ 	.word	index@(_ZN2at6native16roll_cuda_kernelIdEEvPKT_PS2_llllll)
        /*00f8*/ 	.word	0x00000012


	//----- nvinfo : EIATTR_FRAME_SIZE
	.align		4
.L_69:
        /*00fc*/ 	.byte	0x04, 0x11
        /*00fe*/ 	.short	(.L_71 - .L_70)
	.align		4
.L_70:
        /*0100*/ 	.word	index@($__internal_15_$__cuda_sm20_rem_s64)
        /*0104*/ 	.word	0x00000000


	//----- nvinfo : EIATTR_FRAME_SIZE
	.align		4
.L_71:
        /*0108*/ 	.byte	0x04, 0x11
        /*010a*/ 	.short	(.L_73 - .L_72)
	.align		4
.L_72:
        /*010c*/ 	.word	index@($__internal_14_$__cuda_sm20_div_s64)
        /*0110*/ 	.word	0x00000000


	//----- nvinfo : EIATTR_FRAME_SIZE
	.align		4
.L_73:
        /*0114*/ 	.byte	0x04, 0x11
        /*0116*/ 	.short	(.L_75 - .L_74)
	.align		4
.L_74:
        /*0118*/ 	.word	index@(_ZN2at6native16roll_cuda_kernelIdEEvPKT_PS2_llllll)
        /*011c*/ 	.word	0x00000000


	//----- nvinfo : EIATTR_REGCOUNT
	.align		4
.L_75:
        /*0120*/ 	.byte	0x04, 0x2f
        /*0122*/ 	.short	(.L_77 - .L_76)
	.align		4
.L_76:
        /*0124*/ 	.word	index@(_ZN2at6native16roll_cuda_kernelIfEEvPKT_PS2_llllll)
        /*0128*/ 	.word	0x00000012


	//----- nvinfo : EIATTR_FRAME_SIZE
	.align		4
.L_77:
        /*012c*/ 	.byte	0x04, 0x11
        /*012e*/ 	.short	(.L_79 - .L_78)
	.align		4
.L_78:
        /*0130*/ 	.word	index@($__internal_13_$__cuda_sm20_rem_s64)
        /*0134*/ 	.word	0x00000000


	//----- nvinfo : EIATTR_FRAME_SIZE
	.align		4
.L_79:
        /*0138*/ 	.byte	0x04, 0x11
        /*013a*/ 	.short	(.L_81 - .L_80)
	.align		4
.L_80:
        /*013c*/ 	.word	index@($__internal_12_$__cuda_sm20_div_s64)
        /*0140*/ 	.word	0x00000000


	//----- nvinfo : EIATTR_FRAME_SIZE
	.align		4
.L_81:
        /*0144*/ 	.byte	0x04, 0x11
        /*0146*/ 	.short	(.L_83 - .L_82)
	.align		4
.L_82:
        /*0148*/ 	.word	index@(_ZN2at6native16roll_cuda_kernelIfEEvPKT_PS2_llllll)
        /*014c*/ 	.word	0x00000000


	//----- nvinfo : EIATTR_REGCOUNT
	.align		4
.L_83:
        /*0150*/ 	.byte	0x04, 0x2f
        /*0152*/ 	.short	(.L_85 - .L_84)
	.align		4
.L_84:
        /*0154*/ 	.word	index@(_ZN2at6native16roll_cuda_kernelIN3c107complexIdEEEEvPKT_PS5_llllll)
        /*0158*/ 	.word	0x00000012


	//----- nvinfo : EIATTR_FRAME_SIZE
	.align		4
.L_85:
        /*015c*/ 	.byte	0x04, 0x11
        /*015e*/ 	.short	(.L_87 - .L_86)
	.align		4
.L_86:
        /*0160*/ 	.word	index@($__internal_11_$__cuda_sm20_rem_s64)
        /*0164*/ 	.word	0x00000000


	//----- nvinfo : EIATTR_FRAME_SIZE
	.align		4
.L_87:
        /*0168*/ 	.byte	0x04, 0x11
        /*016a*/ 	.short	(.L_89 - .L_88)
	.align		4
.L_88:
        /*016c*/ 	.word	index@($__internal_10_$__cuda_sm20_div_s64)
        /*0170*/ 	.word	0x00000000


	//----- nvinfo : EIATTR_FRAME_SIZE
	.align		4
.L_89:
        /*0174*/ 	.byte	0x04, 0x11
        /*0176*/ 	.short	(.L_91 - .L_90)
	.align		4
.L_90:
        /*0178*/ 	.word	index@(_ZN2at6native16roll_cuda_kernelIN3c107complexIdEEEEvPKT_PS5_llllll)
        /*017c*/ 	.word	0x00000000


	//----- nvinfo : EIATTR_REGCOUNT
	.align		4
.L_91:
        /*0180*/ 	.byte	0x04, 0x2f
        /*0182*/ 	.short	(.L_93 - .L_92)
	.align		4
.L_92:
        /*0184*/ 	.word	index@(_ZN2at6native16roll_cuda_kernelIN3c107complexIfEEEEvPKT_PS5_llllll)
        /*0188*/ 	.word	0x00000012


	//----- nvinfo : EIATTR_FRAME_SIZE
	.align		4
.L_93:
        /*018c*/ 	.byte	0x04, 0x11
        /*018e*/ 	.short	(.L_95 - .L_94)
	.align		4
.L_94:
        /*0190*/ 	.word	index@($__internal_9_$__cuda_sm20_rem_s64)
        /*0194*/ 	.word	0x00000000


	//----- nvinfo : EIATTR_FRAME_SIZE
	.align		4
.L_95:
        /*0198*/ 	.byte	0x04, 0x11
        /*019a*/ 	.short	(.L_97 - .L_96)
	.align		4
.L_96:
        /*019c*/ 	.word	index@($__internal_8_$__cuda_sm20_div_s64)
        /*01a0*/ 	.word	0x00000000


	//----- nvinfo : EIATTR_FRAME_SIZE
	.align		4
.L_97:
        /*01a4*/ 	.byte	0x04, 0x11
        /*01a6*/ 	.short	(.L_99 - .L_98)
	.align		4
.L_98:
        /*01a8*/ 	.word	index@(_ZN2at6native16roll_cuda_kernelIN3c107complexIfEEEEvPKT_PS5_llllll)
        /*01ac*/ 	.word	0x00000000


	//----- nvinfo : EIATTR_REGCOUNT
	.align		4
.L_99:
        /*01b0*/ 	.byte	0x04, 0x2f
        /*01b2*/ 	.short	(.L_101 - .L_100)
	.align		4
.L_100:
        /*01b4*/ 	.word	index@(_ZN2at6native16roll_cuda_kernelIN3c104HalfEEEvPKT_PS4_llllll)
        /*01b8*/ 	.word	0x00000012


	//----- nvinfo : EIATTR_FRAME_SIZE
	.align		4
.L_101:
        /*01bc*/ 	.byte	0x04, 0x11
        /*01be*/ 	.short	(.L_103 - .L_102)
	.align		4
.L_102:
        /*01c0*/ 	.word	index@($__internal_7_$__cuda_sm20_rem_s64)
        /*01c4*/ 	.word	0x00000000


	//----- nvinfo : EIATTR_FRAME_SIZE
	.align		4
.L_103:
        /*01c8*/ 	.byte	0x04, 0x11
        /*01ca*/ 	.short	(.L_105 - .L_104)
	.align		4
.L_104:
        /*01cc*/ 	.word	index@($__internal_6_$__cuda_sm20_div_s64)
        /*01d0*/ 	.word	0x00000000


	//----- nvinfo : EIATTR_FRAME_SIZE
	.align		4
.L_105:
        /*01d4*/ 	.byte	0x04, 0x11
        /*01d6*/ 	.short	(.L_107 - .L_106)
	.align		4
.L_106:
        /*01d8*/ 	.word	index@(_ZN2at6native16roll_cuda_kernelIN3c104HalfEEEvPKT_PS4_llllll)
        /*01dc*/ 	.word	0x00000000


	//----- nvinfo : EIATTR_REGCOUNT
	.align		4
.L_107:
        /*01e0*/ 	.byte	0x04, 0x2f
        /*01e2*/ 	.short	(.L_109 - .L_108)
	.align		4
.L_108:
        /*01e4*/ 	.word	index@(_ZN2at6native16roll_cuda_kernelIbEEvPKT_PS2_llllll)
        /*01e8*/ 	.word	0x00000012


	//----- nvinfo : EIATTR_FRAME_SIZE
	.align		4
.L_109:
        /*01ec*/ 	.byte	0x04, 0x11
        /*01ee*/ 	.short	(.L_111 - .L_110)
	.align		4
.L_110:
        /*01f0*/ 	.word	index@($__internal_5_$__cuda_sm20_rem_s64)
        /*01f4*/ 	.word	0x00000000


	//----- nvinfo : EIATTR_FRAME_SIZE
	.align		4
.L_111:
        /*01f8*/ 	.byte	0x04, 0x11
        /*01fa*/ 	.short	(.L_113 - .L_112)
	.align		4
.L_112:
        /*01fc*/ 	.word	index@($__internal_4_$__cuda_sm20_div_s64)
        /*0200*/ 	.word	0x00000000


	//----- nvinfo : EIATTR_FRAME_SIZE
	.align		4
.L_113:
        /*0204*/ 	.byte	0x04, 0x11
        /*0206*/ 	.short	(.L_115 - .L_114)
	.align		4
.L_114:
        /*0208*/ 	.word	index@(_ZN2at6native16roll_cuda_kernelIbEEvPKT_PS2_llllll)
        /*020c*/ 	.word	0x00000000


	//----- nvinfo : EIATTR_REGCOUNT
	.align		4
.L_115:
        /*0210*/ 	.byte	0x04, 0x2f
        /*0212*/ 	.short	(.L_117 - .L_116)
	.align		4
.L_116:
        /*0214*/ 	.word	index@(_ZN2at6native16roll_cuda_kernelIN3c108BFloat16EEEvPKT_PS4_llllll)
        /*0218*/ 	.word	0x00000012


	//----- nvinfo : EIATTR_FRAME_SIZE
	.align		4
.L_117:
        /*021c*/ 	.byte	0x04, 0x11
        /*021e*/ 	.short	(.L_119 - .L_118)
	.align		4
.L_118:
        /*0220*/ 	.word	index@($__internal_3_$__cuda_sm20_rem_s64)
        /*0224*/ 	.word	0x00000000


	//----- nvinfo : EIATTR_FRAME_SIZE
	.align		4
.L_119:
        /*0228*/ 	.byte	0x04, 0x11
        /*022a*/ 	.short	(.L_121 - .L_120)
	.align		4
.L_120:
        /*022c*/ 	.word	index@($__internal_2_$__cuda_sm20_div_s64)
        /*0230*/ 	.word	0x00000000


	//----- nvinfo : EIATTR_FRAME_SIZE
	.align		4
.L_121:
        /*0234*/ 	.byte	0x04, 0x11
        /*0236*/ 	.short	(.L_123 - .L_122)
	.align		4
.L_122:
        /*0238*/ 	.word	index@(_ZN2at6native16roll_cuda_kernelIN3c108BFloat16EEEvPKT_PS4_llllll)
        /*023c*/ 	.word	0x00000000


	//----- nvinfo : EIATTR_REGCOUNT
	.align		4
.L_123:
        /*0240*/ 	.byte	0x04, 0x2f
        /*0242*/ 	.short	(.L_125 - .L_124)
	.align		4
.L_124:
        /*0244*/ 	.word	index@(_ZN2at6native16roll_cuda_kernelIN3c107complexINS2_4HalfEEEEEvPKT_PS6_llllll)
        /*0248*/ 	.word	0x00000012


	//----- nvinfo : EIATTR_FRAME_SIZE
	.align		4
.L_125:
        /*024c*/ 	.byte	0x04, 0x11
        /*024e*/ 	.short	(.L_127 - .L_126)
	.align		4
.L_126:
        /*0250*/ 	.word	index@($__internal_1_$__cuda_sm20_rem_s64)
        /*0254*/ 	.word	0x00000000


	//----- nvinfo : EIATTR_FRAME_SIZE
	.align		4
.L_127:
        /*0258*/ 	.byte	0x04, 0x11
        /*025a*/ 	.short	(.L_129 - .L_128)
	.align		4
.L_128:
        /*025c*/ 	.word	index@($__internal_0_$__cuda_sm20_div_s64)
        /*0260*/ 	.word	0x00000000


	//----- nvinfo : EIATTR_FRAME_SIZE
	.align		4
.L_129:
        /*0264*/ 	.byte	0x04, 0x11
        /*0266*/ 	.short	(.L_131 - .L_130)
	.align		4
.L_130:
        /*0268*/ 	.word	index@(_ZN2at6native16roll_cuda_kernelIN3c107complexINS2_4HalfEEEEEvPKT_PS6_llllll)
        /*026c*/ 	.word	0x00000000


	//----- nvinfo : EIATTR_MIN_STACK_SIZE
	.align		4
.L_131:
        /*0270*/ 	.byte	0x04, 0x12
        /*0272*/ 	.short	(.L_133 - .L_132)
	.align		4
.L_132:
        /*0274*/ 	.word	index@(_ZN2at6native16roll_cuda_kernelIN3c107complexINS2_4HalfEEEEEvPKT_PS6_llllll)
        /*0278*/ 	.word	0x00000000


	//----- nvinfo : EIATTR_MIN_STACK_SIZE
	.align		4
.L_133:
        /*027c*/ 	.byte	0x04, 0x12
        /*027e*/ 	.short	(.L_135 - .L_134)
	.align		4
.L_134:
        /*0280*/ 	.word	index@(_ZN2at6native16roll_cuda_kernelIN3c108BFloat16EEEvPKT_PS4_llllll)
        /*0284*/ 	.word	0x00000000


	//----- nvinfo : EIATTR_MIN_STACK_SIZE
	.align		4
.L_135:
        /*0288*/ 	.byte	0x04, 0x12
        /*028a*/ 	.short	(.L_137 - .L_136)
	.align		4
.L_136:
        /*028c*/ 	.word	index@(_ZN2at6native16roll_cuda_kernelIbEEvPKT_PS2_llllll)
        /*0290*/ 	.word	0x00000000


	//----- nvinfo : EIATTR_MIN_STACK_SIZE
	.align		4
.L_137:
        /*0294*/ 	.byte	0x04, 0x12
        /*0296*/ 	.short	(.L_139 - .L_138)
	.align		4
.L_138:
        /*0298*/ 	.word	index@(_ZN2at6native16roll_cuda_kernelIN3c104HalfEEEvPKT_PS4_llllll)
        /*029c*/ 	.word	0x00000000


	//----- nvinfo : EIATTR_MIN_STACK_SIZE
	.align		4
.L_139:
        /*02a0*/ 	.byte	0x04, 0x12
        /*02a2*/ 	.short	(.L_141 - .L_140)
	.align		4
.L_140:
        /*02a4*/ 	.word	index@(_ZN2at6native16roll_cuda_kernelIN3c107complexIfEEEEvPKT_PS5_llllll)
        /*02a8*/ 	.word	0x00000000


	//----- nvinfo : EIATTR_MIN_STACK_SIZE
	.align		4
.L_141:
        /*02ac*/ 	.byte	0x04, 0x12
        /*02ae*/ 	.short	(.L_143 - .L_142)
	.align		4
.L_142:
        /*02b0*/ 	.word	index@(_ZN2at6native16roll_cuda_kernelIN3c107complexIdEEEEvPKT_PS5_llllll)
        /*02b4*/ 	.word	0x00000000


	//----- nvinfo : EIATTR_MIN_STACK_SIZE
	.align		4
.L_143:
        /*02b8*/ 	.byte	0x04, 0x12
        /*02ba*/ 	.short	(.L_145 - .L_144)
	.align		4
.L_144:
        /*02bc*/ 	.word	index@(_ZN2at6native16roll_cuda_kernelIfEEvPKT_PS2_llllll)
        /*02c0*/ 	.word	0x00000000


	//----- nvinfo : EIATTR_MIN_STACK_SIZE
	.align		4
.L_145:
        /*02c4*/ 	.byte	0x04, 0x12
        /*02c6*/ 	.short	(.L_147 - .L_146)
	.align		4
.L_146:
        /*02c8*/ 	.word	index@(_ZN2at6native16roll_cuda_kernelIdEEvPKT_PS2_llllll)
        /*02cc*/ 	.word	0x00000000


	//----- nvinfo : EIATTR_MIN_STACK_SIZE
	.align		4
.L_147:
        /*02d0*/ 	.byte	0x04, 0x12
        /*02d2*/ 	.short	(.L_149 - .L_148)
	.align		4
.L_148:
        /*02d4*/ 	.word	index@(_ZN2at6native16roll_cuda_kernelIsEEvPKT_PS2_llllll)
        /*02d8*/ 	.word	0x00000000


	//----- nvinfo : EIATTR_MIN_STACK_SIZE
	.align		4
.L_149:
        /*02dc*/ 	.byte	0x04, 0x12
        /*02de*/ 	.short	(.L_151 - .L_150)
	.align		4
.L_150:
        /*02e0*/ 	.word	index@(_ZN2at6native16roll_cuda_kernelIlEEvPKT_PS2_llllll)
        /*02e4*/ 	.word	0x00000000


	//----- nvinfo : EIATTR_MIN_STACK_SIZE
	.align		4
.L_151:
        /*02e8*/ 	.byte	0x04, 0x12
        /*02ea*/ 	.short	(.L_153 - .L_152)
	.align		4
.L_152:
        /*02ec*/ 	.word	index@(_ZN2at6native16roll_cuda_kernelIiEEvPKT_PS2_llllll)
        /*02f0*/ 	.word	0x00000000


	//----- nvinfo : EIATTR_MIN_STACK_SIZE
	.align		4
.L_153:
        /*02f4*/ 	.byte	0x04, 0x12
        /*02f6*/ 	.short	(.L_155 - .L_154)
	.align		4
.L_154:
        /*02f8*/ 	.word	index@(_ZN2at6native16roll_cuda_kernelIaEEvPKT_PS2_llllll)
        /*02fc*/ 	.word	0x00000000


	//----- nvinfo : EIATTR_MIN_STACK_SIZE
	.align		4
.L_155:
        /*0300*/ 	.byte	0x04, 0x12
        /*0302*/ 	.short	(.L_157 - .L_156)
	.align		4
.L_156:
        /*0304*/ 	.word	index@(_ZN2at6native16roll_cuda_kernelIhEEvPKT_PS2_llllll)
        /*0308*/ 	.word	0x00000000
.L_157:


//--------------------- .nv.info._ZN2at6native16roll_cuda_kernelIN3c107complexINS2_4HalfEEEEEvPKT_PS6_llllll --------------------------
	.section	.nv.info._ZN2at6native16roll_cuda_kernelIN3c107complexINS2_4HalfEEEEEvPKT_PS6_llllll,"",@"SHT_CUDA_INFO"
	.sectionflags	@""
	.align	4


	//----- nvinfo : EIATTR_CUDA_API_VERSION
	.align		4
        /*0000*/ 	.byte	0x04, 0x37
        /*0002*/ 	.short	(.L_159 - .L_158)
.L_158:
        /*0004*/ 	.word	0x00000082


	//----- nvinfo : EIATTR_SW2861232_WAR
	.align		4
.L_159:
        /*0008*/ 	.byte	0x01, 0x35
	.zero		2


	//----- nvinfo : EIATTR_PARAM_CBANK
	.align		4
        /*000c*/ 	.byte	0x04, 0x0a
        /*000e*/ 	.short	(.L_161 - .L_160)
	.align		4
.L_160:
        /*0010*/ 	.word	index@(.nv.constant0._ZN2at6native16roll_cuda_kernelIN3c107complexINS2_4HalfEEEEEvPKT_PS6_llllll)
        /*0014*/ 	.short	0x0160
        /*0016*/ 	.short	0x0040


	//----- nvinfo : EIATTR_CBANK_PARAM_SIZE
	.align		4
.L_161:
        /*0018*/ 	.byte	0x03, 0x19
        /*001a*/ 	.short	0x0040


	//----- nvinfo : EIATTR_KPARAM_INFO
	.align		4
        /*001c*/ 	.byte	0x04, 0x17
        /*001e*/ 	.short	(.L_163 - .L_162)
.L_162:
        /*0020*/ 	.word	0x00000000
        /*0024*/ 	.short	0x0007
        /*0026*/ 	.short	0x0038
        /*0028*/ 	.byte	0x00, 0xf0, 0x21, 0x00


	//----- nvinfo : EIATTR_KPARAM_INFO
	.align		4
.L_163:
        /*002c*/ 	.byte	0x04, 0x17
        /*002e*/ 	.short	(.L_165 - .L_164)
.L_164:
        /*0030*/ 	.word	0x00000000
        /*0034*/ 	.short	0x0006
        /*0036*/ 	.short	0x0030
        /*0038*/ 	.byte	0x00, 0xf0, 0x21, 0x00


	//----- nvinfo : EIATTR_KPARAM_INFO
	.align		4
.L_165:
        /*003c*/ 	.byte	0x04, 0x17
        /*003e*/ 	.short	(.L_167 - .L_166)
.L_166:
        /*0040*/ 	.word	0x00000000
        /*0044*/ 	.short	0x0005
        /*0046*/ 	.short	0x0028
        /*0048*/ 	.byte	0x00, 0xf0, 0x21, 0x00


	//----- nvinfo : EIATTR_KPARAM_INFO
	.align		4
.L_167:
        /*004c*/ 	.byte	0x04, 0x17
        /*004e*/ 	.short	(.L_169 - .L_168)
.L_168:
        /*0050*/ 	.word	0x00000000
        /*0054*/ 	.short	0x0004
        /*0056*/ 	.short	0x0020
        /*0058*/ 	.byte	0x00, 0xf0, 0x21, 0x00


	//----- nvinfo : EIATTR_KPARAM_INFO
	.align		4
.L_169:
        /*005c*/ 	.byte	0x04, 0x17
        /*005e*/ 	.short	(.L_171 - .L_170)
.L_170:
        /*0060*/ 	.word	0x00000000
        /*0064*/ 	.short	0x0003
        /*0066*/ 	.short	0x0018
        /*0068*/ 	.byte	0x00, 0xf0, 0x21, 0x00


	//----- nvinfo : EIATTR_KPARAM_INFO
	.align		4
.L_171:
        /*006c*/ 	.byte	0x04, 0x17
        /*006e*/ 	.short	(.L_173 - .L_172)
.L_172:
        /*0070*/ 	.word	0x00000000
        /*0074*/ 	.short	0x0002
        /*0076*/ 	.short	0x0010
        /*0078*/ 	.byte	0x00, 0xf0, 0x21, 0x00


	//----- nvinfo : EIATTR_KPARAM_INFO
	.align		4
.L_173:
        /*007c*/ 	.byte	0x04, 0x17
        /*007e*/ 	.short	(.L_175 - .L_174)
.L_174:
        /*0080*/ 	.word	0x00000000
        /*0084*/ 	.short	0x0001
        /*0086*/ 	.short	0x0008
        /*0088*/ 	.byte	0x00, 0xf0, 0x21, 0x00


	//----- nvinfo : EIATTR_KPARAM_INFO
	.align		4
.L_175:
        /*008c*/ 	.byte	0x04, 0x17
        /*008e*/ 	.short	(.L_177 - .L_176)
.L_176:
        /*0090*/ 	.word	0x00000000
        /*0094*/ 	.short	0x0000
        /*0096*/ 	.short	0x0000
        /*0098*/ 	.byte	0x00, 0xf0, 0x21, 0x00


	//----- nvinfo : EIATTR_MAXREG_COUNT
	.align		4
.L_177:
        /*009c*/ 	.byte	0x03, 0x1b
        /*009e*/ 	.short	0x0080


	//----- nvinfo : EIATTR_MERCURY_ISA_VERSION
	.align		4
        /*00a0*/ 	.byte	0x03, 0x5f
        /*00a2*/ 	.short	0x0000


	//----- nvinfo : EIATTR_EXIT_INSTR_OFFSETS
	.align		4
        /*00a4*/ 	.byte	0x04, 0x1c
        /*00a6*/ 	.short	(.L_179 - .L_178)


	//   ....[0]....
.L_178:
        /*00a8*/ 	.word	0x00000070


	//   ....[1]....
        /*00ac*/ 	.word	0x00000650


	//----- nvinfo : EIATTR_MAX_THREADS
	.align		4
.L_179:
        /*00b0*/ 	.byte	0x04, 0x05
        /*00b2*/ 	.short	(.L_181 - .L_180)
.L_180:
        /*00b4*/ 	.word	0x00000200
        /*00b8*/ 	.word	0x00000001
        /*00bc*/ 	.word	0x00000001


	//----- nvinfo : EIATTR_CRS_STACK_SIZE
	.align		4
.L_181:
        /*00c0*/ 	.byte	0x04, 0x1e
        /*00c2*/ 	.short	(.L_183 - .L_182)
.L_182:
        /*00c4*/ 	.word	0x00000000
.L_183:


//--------------------- .nv.info._ZN2at6native16roll_cuda_kernelIN3c108BFloat16EEEvPKT_PS4_llllll --------------------------
	.section	.nv.info._ZN2at6native16roll_cuda_kernelIN3c108BFloat16EEEvPKT_PS4_llllll,"",@"SHT_CUDA_INFO"
	.sectionflags	@""
	.align	4


	//----- nvinfo : EIATTR_CUDA_API_VERSION
	.align		4
        /*0000*/ 	.byte	0x04, 0x37
        /*0002*/ 	.short	(.L_185 - .L_184)
.L_184:
        /*0004*/ 	.word	0x00000082


	//----- nvinfo : EIATTR_SW2861232_WAR
	.align		4
.L_185:
        /*0008*/ 	.byte	0x01, 0x35
	.zero		2


	//----- nvinfo : EIATTR_PARAM_CBANK
	.align		4
        /*000c*/ 	.byte	0x04, 0x0a
        /*000e*/ 	.short	(.L_187 - .L_186)
	.align		4
.L_186:
        /*0010*/ 	.word	index@(.nv.constant0._ZN2at6native16roll_cuda_kernelIN3c108BFloat16EEEvPKT_PS4_llllll)
        /*0014*/ 	.short	0x0160
        /*0016*/ 	.short	0x0040


	//----- nvinfo : EIATTR_CBANK_PARAM_SIZE
	.align		4
.L_187:
        /*0018*/ 	.byte	0x03, 0x19
        /*001a*/ 	.short	0x0040


	//----- nvinfo : EIATTR_KPARAM_INFO
	.align		4
        /*001c*/ 	.byte	0x04, 0x17
        /*001e*/ 	.short	(.L_189 - .L_188)
.L_188:
        /*0020*/ 	.word	0x00000000
        /*0024*/ 	.short	0x0007
        /*0026*/ 	.short	0x0038
        /*0028*/ 	.byte	0x00, 0xf0, 0x21, 0x00


	//----- nvinfo : EIATTR_KPARAM_INFO
	.align		4
.L_189:
        /*002c*/ 	.byte	0x04, 0x17
        /*002e*/ 	.short	(.L_191 - .L_190)
.L_190:
        /*0030*/ 	.word	0x00000000
        /*0034*/ 	.short	0x0006
        /*0036*/ 	.short	0x0030
        /*0038*/ 	.byte	0x00, 0xf0, 0x21, 0x00


	//----- nvinfo : EIATTR_KPARAM_INFO
	.align		4
.L_191:
        /*003c*/ 	.byte	0x04, 0x17
        /*003e*/ 	.short	(.L_193 - .L_192)
.L_192:
        /*0040*/ 	.word	0x00000000
        /*0044*/ 	.short	0x0005
        /*0046*/ 	.short	0x0028
        /*0048*/ 	.byte	0x00, 0xf0, 0x21, 0x00


	//----- nvinfo : EIATTR_KPARAM_INFO
	.align		4
.L_193:
        /*004c*/ 	.byte	0x04, 0x17
        /*004e*/ 	.short	(.L_195 - .L_194)
.L_194:
        /*0050*/ 	.word	0x00000000
        /*0054*/ 	.short	0x0004
        /*0056*/ 	.short	0x0020
        /*0058*/ 	.byte	0x00, 0xf0, 0x21, 0x00


	//----- nvinfo : EIATTR_KPARAM_INFO
	.align		4
.L_195:
        /*005c*/ 	.byte	0x04, 0x17
        /*005e*/ 	.short	(.L_197 - .L_196)
.L_196:
        /*0060*/ 	.word	0x00000000
        /*0064*/ 	.short	0x0003
        /*0066*/ 	.short	0x0018
        /*0068*/ 	.byte	0x00, 0xf0, 0x21, 0x00


	//----- nvinfo : EIATTR_KPARAM_INFO
	.align		4
.L_197:
        /*006c*/ 	.byte	0x04, 0x17
        /*006e*/ 	.short	(.L_199 - .L_198)
.L_198:
        /*0070*/ 	.word	0x00000000
        /*0074*/ 	.short	0x0002
        /*0076*/ 	.short	0x0010
        /*0078*/ 	.byte	0x00, 0xf0, 0x21, 0x00


	//----- nvinfo : EIATTR_KPARAM_INFO
	.align		4
.L_199:
        /*007c*/ 	.byte	0x04, 0x17
        /*007e*/ 	.short	(.L_201 - .L_200)
.L_200:
        /*0080*/ 	.word	0x00000000
        /*0084*/ 	.short	0x0001
        /*0086*/ 	.short	0x0008
        /*0088*/ 	.byte	0x00, 0xf0, 0x21, 0x00


	//----- nvinfo : EIATTR_KPARAM_INFO
	.align		4
.L_201:
        /*008c*/ 	.byte	0x04, 0x17
        /*008e*/ 	.short	(.L_203 - .L_202)
.L_202:
        /*0090*/ 	.word	0x00000000
        /*0094*/ 	.short	0x0000
        /*0096*/ 	.short	0x0000
        /*0098*/ 	.byte	0x00, 0xf0, 0x21, 0x00


	//----- nvinfo : EIATTR_MAXREG_COUNT
	.align		4
.L_203:
        /*009c*/ 	.byte	0x03, 0x1b
        /*009e*/ 	.short	0x0080


	//----- nvinfo : EIATTR_MERCURY_ISA_VERSION
	.align		4
        /*00a0*/ 	.byte	0x03, 0x5f
        /*00a2*/ 	.short	0x0000


	//----- nvinfo : EIATTR_EXIT_INSTR_OFFSETS
	.align		4
        /*00a4*/ 	.byte	0x04, 0x1c
        /*00a6*/ 	.short	(.L_205 - .L_204)


	//   ....[0]....
.L_204:
        /*00a8*/ 	.word	0x00000070


	//   ....[1]....
        /*00ac*/ 	.word	0x00000650


	//----- nvinfo : EIATTR_MAX_THREADS
	.align		4
.L_205:
        /*00b0*/ 	.byte	0x04, 0x05
        /*00b2*/ 	.short	(.L_207 - .L_206)
.L_206:
        /*00b4*/ 	.word	0x00000200
        /*00b8*/ 	.word	0x00000001
        /*00bc*/ 	.word	0x00000001


	//----- nvinfo : EIATTR_CRS_STACK_SIZE
	.align		4
.L_207:
        /*00c0*/ 	.byte	0x04, 0x1e
        /*00c2*/ 	.short	(.L_209 - .L_208)
.L_208:
        /*00c4*/ 	.word	0x00000000
.L_209:


//--------------------- .nv.info._ZN2at6native16roll_cuda_kernelIbEEvPKT_PS2_llllll --------------------------
	.section	.nv.info._ZN2at6native16roll_cuda_kernelIbEEvPKT_PS2_llllll,"",@"SHT_CUDA_INFO"
	.sectionflags	@""
	.align	4


	//----- nvinfo : EIATTR_CUDA_API_VERSION
	.align		4
        /*0000*/ 	.byte	0x04, 0x37
        /*0002*/ 	.short	(.L_211 - .L_210)
.L_210:
        /*0004*/ 	.word	0x00000082


	//----- nvinfo : EIATTR_SW2861232_WAR
	.align		4
.L_211:
        /*0008*/ 	.byte	0x01, 0x35
	.zero		2


	//----- nvinfo : EIATTR_PARAM_CBANK
	.align		4
        /*000c*/ 	.byte	0x04, 0x0a
        /*000e*/ 	.short	(.L_213 - .L_212)
	.align		4
.L_212:
        /*0010*/ 	.word	index@(.nv.constant0._ZN2at6native16roll_cuda_kernelIbEEvPKT_PS2_llllll)
        /*0014*/ 	.short	0x0160
        /*0016*/ 	.short	0x0040


	//----- nvinfo : EIATTR_CBANK_PARAM_SIZE
	.align		4
.L_213:
        /*0018*/ 	.byte	0x03, 0x19
        /*001a*/ 	.short	0x0040


	//----- nvinfo : EIATTR_KPARAM_INFO
	.align		4
        /*001c*/ 	.byte	0x04, 0x17
        /*001e*/ 	.short	(.L_215 - .L_214)
.L_214:
        /*0020*/ 	.word	0x00000000
        /*0024*/ 	.short	0x0007
        /*0026*/ 	.short	0x0038
        /*0028*/ 	.byte	0x00, 0xf0, 0x21, 0x00


	//----- nvinfo : EIATTR_KPARAM_INFO
	.align		4
.L_215:
        /*002c*/ 	.byte	0x04, 0x17
        /*002e*/ 	.short	(.L_217 - .L_216)
.L_216:
        /*0030*/ 	.word	0x00000000
        /*0034*/ 	.short	0x0006
        /*0036*/ 	.short	0x0030
        /*0038*/ 	.byte	0x00, 0xf0, 0x21, 0x00


	//----- nvinfo : EIATTR_KPARAM_INFO
	.align		4
.L_217:
        /*003c*/ 	.byte	0x04, 0x17
        /*003e*/ 	.short	(.L_219 - .L_218)
.L_218:
        /*0040*/ 	.word	0x00000000
        /*0044*/ 	.short	0x0005
        /*0046*/ 	.short	0x0028
        /*0048*/ 	.byte	0x00, 0xf0, 0x21, 0x00


	//----- nvinfo : EIATTR_KPARAM_INFO
	.align		4
.L_219:
        /*004c*/ 	.byte	0x04, 0x17
        /*004e*/ 	.short	(.L_221 - .L_220)
.L_220:
        /*0050*/ 	.word	0x00000000
        /*0054*/ 	.short	0x0004
        /*0056*/ 	.short	0x0020
        /*0058*/ 	.byte	0x00, 0xf0, 0x21, 0x00


	//----- nvinfo : EIATTR_KPARAM_INFO
	.align		4
.L_221:
        /*005c*/ 	.byte	0x04, 0x17
        /*005e*/ 	.short	(.L_223 - .L_222)
.L_222:
        /*0060*/ 	.word	0x00000000
        /*0064*/ 	.short	0x0003
        /*0066*/ 	.short	0x0018
        /*0068*/ 	.byte	0x00, 0xf0, 0x21, 0x00


	//----- nvinfo : EIATTR_KPARAM_INFO
	.align		4
.L_223:
        /*006c*/ 	.byte	0x04, 0x17
        /*006e*/ 	.short	(.L_225 - .L_224)
.L_224:
        /*0070*/ 	.word	0x00000000
        /*0074*/ 	.short	0x0002
        /*0076*/ 	.short	0x0010
        /*0078*/ 	.byte	0x00, 0xf0, 0x21, 0x00


	//----- nvinfo : EIATTR_KPARAM_INFO
	.align		4
.L_225:
        /*007c*/ 	.byte	0x04, 0x17
        /*007e*/ 	.short	(.L_227 - .L_226)
.L_226:
        /*0080*/ 	.word	0x00000000
        /*0084*/ 	.short	0x0001
        /*0086*/ 	.short	0x0008
        /*0088*/ 	.byte	0x00, 0xf0, 0x21, 0x00


	//----- nvinfo : EIATTR_KPARAM_INFO
	.align		4
.L_227:
        /*008c*/ 	.byte	0x04, 0x17
        /*008e*/ 	.short	(.L_229 - .L_228)
.L_228:
        /*0090*/ 	.word	0x00000000
        /*0094*/ 	.short	0x0000
        /*0096*/ 	.short	0x0000
        /*0098*/ 	.byte	0x00, 0xf0, 0x21, 0x00


	//----- nvinfo : EIATTR_MAXREG_COUNT
	.align		4
.L_229:
        /*009c*/ 	.byte	0x03, 0x1b
        /*009e*/ 	.short	0x0080


	//----- nvinfo : EIATTR_MERCURY_ISA_VERSION
	.align		4
        /*00a0*/ 	.byte	0x03, 0x5f
        /*00a2*/ 	.short	0x0000


	//----- nvinfo : EIATTR_EXIT_INSTR_OFFSETS
	.align		4
        /*00a4*/ 	.byte	0x04, 0x1c
        /*00a6*/ 	.short	(.L_231 - .L_230)


	//   ....[0]....
.L_230:
        /*00a8*/ 	.word	0x00000070


	//   ....[1]....
        /*00ac*/ 	.word	0x00000630


	//----- nvinfo : EIATTR_MAX_THREADS
	.align		4
.L_231:
        /*00b0*/ 	.byte	0x04, 0x05
        /*00b2*/ 	.short	(.L_233 - .L_232)
.L_232:
        /*00b4*/ 	.word	0x00000200
        /*00b8*/ 	.word	0x00000001
        /*00bc*/ 	.word	0x00000001


	//----- nvinfo : EIATTR_CRS_STACK_SIZE
	.align		4
.L_233:
        /*00c0*/ 	.byte	0x04, 0x1e
        /*00c2*/ 	.short	(.L_235 - .L_234)
.L_234:
        /*00c4*/ 	.word	0x00000000
.L_235:


//--------------------- .nv.info._ZN2at6native16roll_cuda_kernelIN3c104HalfEEEvPKT_PS4_llllll --------------------------
	.section	.nv.info._ZN2at6native16roll_cuda_kernelIN3c104HalfEEEvPKT_PS4_llllll,"",@"SHT_CUDA_INFO"
	.sectionflags	@""
	.align	4


	//----- nvinfo : EIATTR_CUDA_API_VERSION
	.align		4
        /*0000*/ 	.byte	0x04, 0x37
        /*0002*/ 	.short	(.L_237 - .L_236)
.L_236:
        /*0004*/ 	.word	0x00000082


	//----- nvinfo : EIATTR_SW2861232_WAR
	.align		4
.L_237:
        /*0008*/ 	.byte	0x01, 0x35
	.zero		2


	//----- nvinfo : EIATTR_PARAM_CBANK
	.align		4
        /*000c*/ 	.byte	0x04, 0x0a
        /*000e*/ 	.short	(.L_239 - .L_238)
	.align		4
.L_238:
        /*0010*/ 	.word	index@(.nv.constant0._ZN2at6native16roll_cuda_kernelIN3c104HalfEEEvPKT_PS4_llllll)
        /*0014*/ 	.short	0x0160
        /*0016*/ 	.short	0x0040


	//----- nvinfo : EIATTR_CBANK_PARAM_SIZE
	.align		4
.L_239:
        /*0018*/ 	.byte	0x03, 0x19
        /*001a*/ 	.short	0x0040


	//----- nvinfo : EIATTR_KPARAM_INFO
	.align		4
        /*001c*/ 	.byte	0x04, 0x17
        /*001e*/ 	.short	(.L_241 - .L_240)
.L_240:
        /*0020*/ 	.word	0x00000000
        /*0024*/ 	.short	0x0007
        /*0026*/ 	.short	0x0038
        /*0028*/ 	.byte	0x00, 0xf0, 0x21, 0x00


	//----- nvinfo : EIATTR_KPARAM_INFO
	.align		4
.L_241:
        /*002c*/ 	.byte	0x04, 0x17
        /*002e*/ 	.short	(.L_243 - .L_242)
.L_242:
        /*0030*/ 	.word	0x00000000
        /*0034*/ 	.short	0x0006
        /*0036*/ 	.short	0x0030
        /*0038*/ 	.byte	0x00, 0xf0, 0x21, 0x00


	//----- nvinfo : EIATTR_KPARAM_INFO
	.align		4
.L_243:
        /*003c*/ 	.byte	0x04, 0x17
        /*003e*/ 	.short	(.L_245 - .L_244)
.L_244:
        /*0040*/ 	.word	0x00000000
        /*0044*/ 	.short	0x0005
        /*0046*/ 	.short	0x0028
        /*0048*/ 	.byte	0x00, 0xf0, 0x21, 0x00


	//----- nvinfo : EIATTR_KPARAM_INFO
	.align		4
.L_245:
        /*004c*/ 	.byte	0x04, 0x17
        /*004e*/ 	.short	(.L_247 - .L_246)
.L_246:
        /*0050*/ 	.word	0x00000000
        /*0054*/ 	.short	0x0004
        /*0056*/ 	.short	0x0020
        /*0058*/ 	.byte	0x00, 0xf0, 0x21, 0x00


	//----- nvinfo : EIATTR_KPARAM_INFO
	.align		4
.L_247:
        /*005c*/ 	.byte	0x04, 0x17
        /*005e*/ 	.short	(.L_249 - .L_248)
.L_248:
        /*0060*/ 	.word	0x00000000
        /*0064*/ 	.short	0x0003
        /*0066*/ 	.short	0x0018
        /*0068*/ 	.byte	0x00, 0xf0, 0x21, 0x00


	//----- nvinfo : EIATTR_KPARAM_INFO
	.align		4
.L_249:
        /*006c*/ 	.byte	0x04, 0x17
        /*006e*/ 	.short	(.L_251 - .L_250)
.L_250:
        /*0070*/ 	.word	0x00000000
        /*0074*/ 	.short	0x0002
        /*0076*/ 	.short	0x0010
        /*0078*/ 	.byte	0x00, 0xf0, 0x21, 0x00


	//----- nvinfo : EIATTR_KPARAM_INFO
	.align		4
.L_251:
        /*007c*/ 	.byte	0x04, 0x17
        /*007e*/ 	.short	(.L_253 - .L_252)
.L_252:
        /*0080*/ 	.word	0x00000000
        /*0084*/ 	.short	0x0001
        /*0086*/ 	.short	0x0008
        /*0088*/ 	.byte	0x00, 0xf0, 0x21, 0x00


	//----- nvinfo : EIATTR_KPARAM_INFO
	.align		4
.L_253:
        /*008c*/ 	.byte	0x04, 0x17
        /*008e*/ 	.short	(.L_255 - .L_254)
.L_254:
        /*0090*/ 	.word	0x00000000
        /*0094*/ 	.short	0x0000
        /*0096*/ 	.short	0x0000
        /*0098*/ 	.byte	0x00, 0xf0, 0x21, 0x00


	//----- nvinfo : EIATTR_MAXREG_COUNT
	.align		4
.L_255:
        /*009c*/ 	.byte	0x03, 0x1b
        /*009e*/ 	.short	0x0080


	//----- nvinfo : EIATTR_MERCURY_ISA_VERSION
	.align		4
        /*00a0*/ 	.byte	0x03, 0x5f
        /*00a2*/ 	.short	0x0000


	//----- nvinfo : EIATTR_EXIT_INSTR_OFFSETS
	.align		4
        /*00a4*/ 	.byte	0x04, 0x1c
        /*00a6*/ 	.short	(.L_257 - .L_256)


	//   ....[0]....
.L_256:
        /*00a8*/ 	.word	0x00000070


	//   ....[1]....
        /*00ac*/ 	.word	0x00000650


	//----- nvinfo : EIATTR_MAX_THREADS
	.align		4
.L_257:
        /*00b0*/ 	.byte	0x04, 0x05
        /*00b2*/ 	.short	(.L_259 - .L_258)
.L_258:
        /*00b4*/ 	.word	0x00000200
        /*00b8*/ 	.word	0x00000001
        /*00bc*/ 	.word	0x00000001


	//----- nvinfo : EIATTR_CRS_STACK_SIZE
	.align		4
.L_259:
        /*00c0*/ 	.byte	0x04, 0x1e
        /*00c2*/ 	.short	(.L_261 - .L_260)
.L_260:
        /*00c4*/ 	.word	0x00000000
.L_261:


//--------------------- .nv.info._ZN2at6native16roll_cuda_kernelIN3c107complexIfEEEEvPKT_PS5_llllll --------------------------
	.section	.nv.info._ZN2at6native16roll_cuda_kernelIN3c107complexIfEEEEvPKT_PS5_llllll,"",@"SHT_CUDA_INFO"
	.sectionflags	@""
	.align	4


	//----- nvinfo : EIATTR_CUDA_API_VERSION
	.align		4
        /*0000*/ 	.byte	0x04, 0x37
        /*0002*/ 	.short	(.L_263 - .L_262)
.L_262:
        /*0004*/ 	.word	0x00000082


	//----- nvinfo : EIATTR_SW2861232_WAR
	.align		4
.L_263:
        /*0008*/ 	.byte	0x01, 0x35
	.zero		2


	//----- nvinfo : EIATTR_PARAM_CBANK
	.align		4
        /*000c*/ 	.byte	0x04, 0x0a
        /*000e*/ 	.short	(.L_265 - .L_264)
	.align		4
.L_264:
        /*0010*/ 	.word	index@(.nv.constant0._ZN2at6native16roll_cuda_kernelIN3c107complexIfEEEEvPKT_PS5_llllll)
        /*0014*/ 	.short	0x0160
        /*0016*/ 	.short	0x0040


	//----- nvinfo : EIATTR_CBANK_PARAM_SIZE
	.align		4
.L_265:
        /*0018*/ 	.byte	0x03, 0x19
        /*001a*/ 	.short	0x0040


	//----- nvinfo : EIATTR_KPARAM_INFO
	.align		4
        /*001c*/ 	.byte	0x04, 0x17
        /*001e*/ 	.short	(.L_267 - .L_266)
.L_266:
        /*0020*/ 	.word	0x00000000
        /*0024*/ 	.short	0x0007
        /*0026*/ 	.short	0x0038
        /*0028*/ 	.byte	0x00, 0xf0, 0x21, 0x00


	//----- nvinfo : EIATTR_KPARAM_INFO
	.align		4
.L_267:
        /*002c*/ 	.byte	0x04, 0x17
        /*002e*/ 	.short	(.L_269 - .L_268)
.L_268:
        /*0030*/ 	.word	0x00000000
        /*0034*/ 	.short	0x0006
        /*0036*/ 	.short	0x0030
        /*0038*/ 	.byte	0x00, 0xf0, 0x21, 0x00


	//----- nvinfo : EIATTR_KPARAM_INFO
	.align		4
.L_269:
        /*003c*/ 	.byte	0x04, 0x17
        /*003e*/ 	.short	(.L_271 - .L_270)
.L_270:
        /*0040*/ 	.word	0x00000000
        /*0044*/ 	.short	0x0005
        /*0046*/ 	.short	0x0028
        /*0048*/ 	.byte	0x00, 0xf0, 0x21, 0x00


	//----- nvinfo : EIATTR_KPARAM_INFO
	.align		4
.L_271:
        /*004c*/ 	.byte	0x04, 0x17
        /*004e*/ 	.short	(.L_273 - .L_272)
.L_272:
        /*0050*/ 	.word	0x00000000
        /*0054*/ 	.short	0x0004
        /*0056*/ 	.short	0x0020
        /*0058*/ 	.byte	0x00, 0xf0, 0x21, 0x00


	//----- nvinfo : EIATTR_KPARAM_INFO
	.align		4
.L_273:
        /*005c*/ 	.byte	0x04, 0x17
        /*005e*/ 	.short	(.L_275 - .L_274)
.L_274:
        /*0060*/ 	.word	0x00000000
        /*0064*/ 	.short	0x0003
        /*0066*/ 	.short	0x0018
        /*0068*/ 	.byte	0x00, 0xf0, 0x21, 0x00


	//----- nvinfo : EIATTR_KPARAM_INFO
	.align		4
.L_275:
        /*006c*/ 	.byte	0x04, 0x17
        /*006e*/ 	.short	(.L_277 - .L_276)
.L_276:
        /*0070*/ 	.word	0x00000000
        /*0074*/ 	.short	0x0002
        /*0076*/ 	.short	0x0010
        /*0078*/ 	.byte	0x00, 0xf0, 0x21, 0x00


	//----- nvinfo : EIATTR_KPARAM_INFO
	.align		4
.L_277:
        /*007c*/ 	.byte	0x04, 0x17
        /*007e*/ 	.short	(.L_279 - .L_278)
.L_278:
        /*0080*/ 	.word	0x00000000
        /*0084*/ 	.short	0x0001
        /*0086*/ 	.short	0x0008
        /*0088*/ 	.byte	0x00, 0xf0, 0x21, 0x00


	//----- nvinfo : EIATTR_KPARAM_INFO
	.align		4
.L_279:
        /*008c*/ 	.byte	0x04, 0x17
        /*008e*/ 	.short	(.L_281 - .L_280)
.L_280:
        /*0090*/ 	.word	0x00000000
        /*0094*/ 	.short	0x0000
        /*0096*/ 	.short	0x0000
        /*0098*/ 	.byte	0x00, 0xf0, 0x21, 0x00


	//----- nvinfo : EIATTR_MAXREG_COUNT
	.align		4
.L_281:
        /*009c*/ 	.byte	0x03, 0x1b
        /*009e*/ 	.short	0x0080


	//----- nvinfo : EIATTR_MERCURY_ISA_VERSION
	.align		4
        /*00a0*/ 	.byte	0x03, 0x5f
        /*00a2*/ 	.short	0x0000


	//----- nvinfo : EIATTR_EXIT_INSTR_OFFSETS
	.align		4
        /*00a4*/ 	.byte	0x04, 0x1c
        /*00a6*/ 	.short	(.L_283 - .L_282)


	//   ....[0]....
.L_282:
        /*00a8*/ 	.word	0x00000070


	//   ....[1]....
        /*00ac*/ 	.word	0x00000650


	//----- nvinfo : EIATTR_MAX_THREADS
	.align		4
.L_283:
        /*00b0*/ 	.byte	0x04, 0x05
        /*00b2*/ 	.short	(.L_285 - .L_284)
.L_284:
        /*00b4*/ 	.word	0x00000200
        /*00b8*/ 	.word	0x00000001
        /*00bc*/ 	.word	0x00000001


	//----- nvinfo : EIATTR_CRS_STACK_SIZE
	.align		4
.L_285:
        /*00c0*/ 	.byte	0x04, 0x1e
        /*00c2*/ 	.short	(.L_287 - .L_286)
.L_286:
        /*00c4*/ 	.word	0x00000000
.L_287:


//--------------------- .nv.info._ZN2at6native16roll_cuda_kernelIN3c107complexIdEEEEvPKT_PS5_llllll --------------------------
	.section	.nv.info._ZN2at6native16roll_cuda_kernelIN3c107complexIdEEEEvPKT_PS5_llllll,"",@"SHT_CUDA_INFO"
	.sectionflags	@""
	.align	4


	//----- nvinfo : EIATTR_CUDA_API_VERSION
	.align		4
        /*0000*/ 	.byte	0x04, 0x37
        /*0002*/ 	.short	(.L_289 - .L_288)
.L_288:
        /*0004*/ 	.word	0x00000082


	//----- nvinfo : EIATTR_SW2861232_WAR
	.align		4
.L_289:
        /*0008*/ 	.byte	0x01, 0x35
	.zero		2


	//----- nvinfo : EIATTR_PARAM_CBANK
	.align		4
        /*000c*/ 	.byte	0x04, 0x0a
        /*000e*/ 	.short	(.L_291 - .L_290)
	.align		4
.L_290:
        /*0010*/ 	.word	index@(.nv.constant0._ZN2at6native16roll_cuda_kernelIN3c107complexIdEEEEvPKT_PS5_llllll)
        /*0014*/ 	.short	0x0160
        /*0016*/ 	.short	0x0040


	//----- nvinfo : EIATTR_CBANK_PARAM_SIZE
	.align		4
.L_291:
        /*0018*/ 	.byte	0x03, 0x19
        /*001a*/ 	.short	0x0040


	//----- nvinfo : EIATTR_KPARAM_INFO
	.align		4
        /*001c*/ 	.byte	0x04, 0x17
        /*001e*/ 	.short	(.L_293 - .L_292)
.L_292:
        /*0020*/ 	.word	0x00000000
        /*0024*/ 	.short	0x0007
        /*0026*/ 	.short	0x0038
        /*0028*/ 	.byte	0x00, 0xf0, 0x21, 0x00


	//----- nvinfo : EIATTR_KPARAM_INFO
	.align		4
.L_293:
        /*002c*/ 	.byte	0x04, 0x17
        /*002e*/ 	.short	(.L_295 - .L_294)
.L_294:
        /*0030*/ 	.word	0x00000000
        /*0034*/ 	.short	0x0006
        /*0036*/ 	.short	0x0030
        /*0038*/ 	.byte	0x00, 0xf0, 0x21, 0x00


	//----- nvinfo : EIATTR_KPARAM_INFO
	.align		4
.L_295:
        /*003c*/ 	.byte	0x04, 0x17
        /*003e*/ 	.short	(.L_297 - .L_296)
.L_296:
        /*0040*/ 	.word	0x00000000
        /*0044*/ 	.short	0x0005
        /*0046*/ 	.short	0x0028
        /*0048*/ 	.byte	0x00, 0xf0, 0x21, 0x00


	//----- nvinfo : EIATTR_KPARAM_INFO
	.align		4
.L_297:
        /*004c*/ 	.byte	0x04, 0x17
        /*004e*/ 	.short	(.L_299 - .L_298)
.L_298:
        /*0050*/ 	.word	0x00000000
        /*0054*/ 	.short	0x0004
        /*0056*/ 	.short	0x0020
        /*0058*/ 	.byte	0x00, 0xf0, 0x21, 0x00


	//----- nvinfo : EIATTR_KPARAM_INFO
	.align		4
.L_299:
        /*005c*/ 	.byte	0x04, 0x17
        /*005e*/ 	.short	(.L_301 - .L_300)
.L_300:
        /*0060*/ 	.word	0x00000000
        /*0064*/ 	.short	0x0003
        /*0066*/ 	.short	0x0018
        /*0068*/ 	.byte	0x00, 0xf0, 0x21, 0x00


	//----- nvinfo : EIATTR_KPARAM_INFO
	.align		4
.L_301:
        /*006c*/ 	.byte	0x04, 0x17
        /*006e*/ 	.short	(.L_303 - .L_302)
.L_302:
        /*0070*/ 	.word	0x00000000
        /*0074*/ 	.short	0x0002
        /*0076*/ 	.short	0x0010
        /*0078*/ 	.byte	0x00, 0xf0, 0x21, 0x00


	//----- nvinfo : EIATTR_KPARAM_INFO
	.align		4
.L_303:
        /*007c*/ 	.byte	0x04, 0x17
        /*007e*/ 	.short	(.L_305 - .L_304)
.L_304:
        /*0080*/ 	.word	0x00000000
        /*0084*/ 	.short	0x0001
        /*0086*/ 	.short	0x0008
        /*0088*/ 	.byte	0x00, 0xf0, 0x21, 0x00


	//----- nvinfo : EIATTR_KPARAM_INFO
	.align		4
.L_305:
        /*008c*/ 	.byte	0x04, 0x17
        /*008e*/ 	.short	(.L_307 - .L_306)
.L_306:
        /*0090*/ 	.word	0x00000000
        /*0094*/ 	.short	0x0000
        /*0096*/ 	.short	0x0000
        /*0098*/ 	.byte	0x00, 0xf0, 0x21, 0x00


	//----- nvinfo : EIATTR_MAXREG_COUNT
	.align		4
.L_307:
        /*009c*/ 	.byte	0x03, 0x1b
        /*009e*/ 	.short	0x0080


	//----- nvinfo : EIATTR_MERCURY_ISA_VERSION
	.align		4
        /*00a0*/ 	.byte	0x03, 0x5f
        /*00a2*/ 	.short	0x0000


	//----- nvinfo : EIATTR_EXIT_INSTR_OFFSETS
	.align		4
        /*00a4*/ 	.byte	0x04, 0x1c
        /*00a6*/ 	.short	(.L_309 - .L_308)


	//   ....[0]....
.L_308:
        /*00a8*/ 	.word	0x00000070


	//   ....[1]....
        /*00ac*/ 	.word	0x00000650


	//----- nvinfo : EIATTR_MAX_THREADS
	.align		4
.L_309:
        /*00b0*/ 	.byte	0x04, 0x05
        /*00b2*/ 	.short	(.L_311 - .L_310)
.L_310:
        /*00b4*/ 	.word	0x00000200
        /*00b8*/ 	.word	0x00000001
        /*00bc*/ 	.word	0x00000001


	//----- nvinfo : EIATTR_CRS_STACK_SIZE
	.align		4
.L_311:
        /*00c0*/ 	.byte	0x04, 0x1e
        /*00c2*/ 	.short	(.L_313 - .L_312)
.L_312:
        /*00c4*/ 	.word	0x00000000
.L_313:


//--------------------- .nv.info._ZN2at6native16roll_cuda_kernelIfEEvPKT_PS2_llllll --------------------------
	.section	.nv.info._ZN2at6native16roll_cuda_kernelIfEEvPKT_PS2_llllll,"",@"SHT_CUDA_INFO"
	.sectionflags	@""
	.align	4


	//----- nvinfo : EIATTR_CUDA_API_VERSION
	.align		4
        /*0000*/ 	.byte	0x04, 0x37
        /*0002*/ 	.short	(.L_315 - .L_314)
.L_314:
        /*0004*/ 	.word	0x00000082


	//----- nvinfo : EIATTR_SW2861232_WAR
	.align		4
.L_315:
        /*0008*/ 	.byte	0x01, 0x35
	.zero		2


	//----- nvinfo : EIATTR_PARAM_CBANK
	.align		4
        /*000c*/ 	.byte	0x04, 0x0a
        /*000e*/ 	.short	(.L_317 - .L_316)
	.align		4
.L_316:
        /*0010*/ 	.word	index@(.nv.constant0._ZN2at6native16roll_cuda_kernelIfEEvPKT_PS2_llllll)
        /*0014*/ 	.short	0x0160
        /*0016*/ 	.short	0x0040


	//----- nvinfo : EIATTR_CBANK_PARAM_SIZE
	.align		4
.L_317:
        /*0018*/ 	.byte	0x03, 0x19
        /*001a*/ 	.short	0x0040


	//----- nvinfo : EIATTR_KPARAM_INFO
	.align		4
        /*001c*/ 	.byte	0x04, 0x17
        /*001e*/ 	.short	(.L_319 - .L_318)
.L_318:
        /*0020*/ 	.word	0x00000000
        /*0024*/ 	.short	0x0007
        /*0026*/ 	.short	0x0038
        /*0028*/ 	.byte	0x00, 0xf0, 0x21, 0x00


	//----- nvinfo : EIATTR_KPARAM_INFO
	.align		4
.L_319:
        /*002c*/ 	.byte	0x04, 0x17
        /*002e*/ 	.short	(.L_321 - .L_320)
.L_320:
        /*0030*/ 	.word	0x00000000
        /*0034*/ 	.short	0x0006
        /*0036*/ 	.short	0x0030
        /*0038*/ 	.byte	0x00, 0xf0, 0x21, 0x00


	//----- nvinfo : EIATTR_KPARAM_INFO
	.align		4
.L_321:
        /*003c*/ 	.byte	0x04, 0x17
        /*003e*/ 	.short	(.L_323 - .L_322)
.L_322:
        /*0040*/ 	.word	0x00000000
        /*0044*/ 	.short	0x0005
        /*0046*/ 	.short	0x0028
        /*0048*/ 	.byte	0x00, 0xf0, 0x21, 0x00


	//----- nvinfo : EIATTR_KPARAM_INFO
	.align		4
.L_323:
        /*004c*/ 	.byte	0x04, 0x17
        /*004e*/ 	.short	(.L_325 - .L_324)
.L_324:
        /*0050*/ 	.word	0x00000000
        /*0054*/ 	.short	0x0004
        /*0056*/ 	.short	0x0020
        /*0058*/ 	.byte	0x00, 0xf0, 0x21, 0x00


	//----- nvinfo : EIATTR_KPARAM_INFO
	.align		4
.L_325:
        /*005c*/ 	.byte	0x04, 0x17
        /*005e*/ 	.short	(.L_327 - .L_326)
.L_326:
        /*0060*/ 	.word	0x00000000
        /*0064*/ 	.short	0x0003
        /*0066*/ 	.short	0x0018
        /*0068*/ 	.byte	0x00, 0xf0, 0x21, 0x00


	//----- nvinfo : EIATTR_KPARAM_INFO
	.align		4
.L_327:
        /*006c*/ 	.byte	0x04, 0x17
        /*006e*/ 	.short	(.L_329 - .L_328)
.L_328:
        /*0070*/ 	.word	0x00000000
        /*0074*/ 	.short	0x0002
        /*0076*/ 	.short	0x0010
        /*0078*/ 	.byte	0x00, 0xf0, 0x21, 0x00


	//----- nvinfo : EIATTR_KPARAM_INFO
	.align		4
.L_329:
        /*007c*/ 	.byte	0x04, 0x17
        /*007e*/ 	.short	(.L_331 - .L_330)
.L_330:
        /*0080*/ 	.word	0x00000000
        /*0084*/ 	.short	0x0001
        /*0086*/ 	.short	0x0008
        /*0088*/ 	.byte	0x00, 0xf0, 0x21, 0x00


	//----- nvinfo : EIATTR_KPARAM_INFO
	.align		4
.L_331:
        /*008c*/ 	.byte	0x04, 0x17
        /*008e*/ 	.short	(.L_333 - .L_332)
.L_332:
        /*0090*/ 	.word	0x00000000
        /*0094*/ 	.short	0x0000
        /*0096*/ 	.short	0x0000
        /*0098*/ 	.byte	0x00, 0xf0, 0x21, 0x00


	//----- nvinfo : EIATTR_MAXREG_COUNT
	.align		4
.L_333:
        /*009c*/ 	.byte	0x03, 0x1b
        /*009e*/ 	.short	0x0080


	//----- nvinfo : EIATTR_MERCURY_ISA_VERSION
	.align		4
        /*00a0*/ 	.byte	0x03, 0x5f
        /*00a2*/ 	.short	0x0000


	//----- nvinfo : EIATTR_EXIT_INSTR_OFFSETS
	.align		4
        /*00a4*/ 	.byte	0x04, 0x1c
        /*00a6*/ 	.short	(.L_335 - .L_334)


	//   ....[0]....
.L_334:
        /*00a8*/ 	.word	0x00000070


	//   ....[1]....
        /*00ac*/ 	.word	0x00000650


	//----- nvinfo : EIATTR_MAX_THREADS
	.align		4
.L_335:
        /*00b0*/ 	.byte	0x04, 0x05
        /*00b2*/ 	.short	(.L_337 - .L_336)
.L_336:
        /*00b4*/ 	.word	0x00000200
        /*00b8*/ 	.word	0x00000001
        /*00bc*/ 	.word	0x00000001


	//----- nvinfo : EIATTR_CRS_STACK_SIZE
	.align		4
.L_337:
        /*00c0*/ 	.byte	0x04, 0x1e
        /*00c2*/ 	.short	(.L_339 - .L_338)
.L_338:
        /*00c4*/ 	.word	0x00000000
.L_339:


//--------------------- .nv.info._ZN2at6native16roll_cuda_kernelIdEEvPKT_PS2_llllll --------------------------
	.section	.nv.info._ZN2at6native16roll_cuda_kernelIdEEvPKT_PS2_llllll,"",@"SHT_CUDA_INFO"
	.sectionflags	@""
	.align	4


	//----- nvinfo : EIATTR_CUDA_API_VERSION
	.align		4
        /*0000*/ 	.byte	0x04, 0x37
        /*0002*/ 	.short	(.L_341 - .L_340)
.L_340:
        /*0004*/ 	.word	0x00000082


	//----- nvinfo : EIATTR_SW2861232_WAR
	.align		4
.L_341:
        /*0008*/ 	.byte	0x01, 0x35
	.zero		2


	//----- nvinfo : EIATTR_PARAM_CBANK
	.align		4
        /*000c*/ 	.byte	0x04, 0x0a
        /*000e*/ 	.short	(.L_343 - .L_342)
	.align		4
.L_342:
        /*0010*/ 	.word	index@(.nv.constant0._ZN2at6native16roll_cuda_kernelIdEEvPKT_PS2_llllll)
        /*0014*/ 	.short	0x0160
        /*0016*/ 	.short	0x0040


	//----- nvinfo : EIATTR_CBANK_PARAM_SIZE
	.align		4
.L_343:
        /*0018*/ 	.byte	0x03, 0x19
        /*001a*/ 	.short	0x0040


	//----- nvinfo : EIATTR_KPARAM_INFO
	.align		4
        /*001c*/ 	.byte	0x04, 0x17
        /*001e*/ 	.short	(.L_345 - .L_344)
.L_344:
        /*0020*/ 	.word	0x00000000
        /*0024*/ 	.short	0x0007
        /*0026*/ 	.short	0x0038
        /*0028*/ 	.byte	0x00, 0xf0, 0x21, 0x00


	//----- nvinfo : EIATTR_KPARAM_INFO
	.align		4
.L_345:
        /*002c*/ 	.byte	0x04, 0x17
        /*002e*/ 	.short	(.L_347 - .L_346)
.L_346:
        /*0030*/ 	.word	0x00000000
        /*0034*/ 	.short	0x0006
        /*0036*/ 	.short	0x0030
        /*0038*/ 	.byte	0x00, 0xf0, 0x21, 0x00


	//----- nvinfo : EIATTR_KPARAM_INFO
	.align		4
.L_347:
        /*003c*/ 	.byte	0x04, 0x17
        /*003e*/ 	.short	(.L_349 - .L_348)
.L_348:
        /*0040*/ 	.word	0x00000000
        /*0044*/ 	.short	0x0005
        /*0046*/ 	.short	0x0028
        /*0048*/ 	.byte	0x00, 0xf0, 0x21, 0x00


	//----- nvinfo : EIATTR_KPARAM_INFO
	.align		4
.L_349:
        /*004c*/ 	.byte	0x04, 0x17
        /*004e*/ 	.short	(.L_351 - .L_350)
.L_350:
        /*0050*/ 	.word	0x00000000
        /*0054*/ 	.short	0x0004
        /*0056*/ 	.short	0x0020
        /*0058*/ 	.byte	0x00, 0xf0, 0x21, 0x00


	//----- nvinfo : EIATTR_KPARAM_INFO
	.align		4
.L_351:
        /*005c*/ 	.byte	0x04, 0x17
        /*005e*/ 	.short	(.L_353 - .L_352)
.L_352:
        /*0060*/ 	.word	0x00000000
        /*0064*/ 	.short	0x0003
        /*0066*/ 	.short	0x0018
        /*0068*/ 	.byte	0x00, 0xf0, 0x21, 0x00


	//----- nvinfo : EIATTR_KPARAM_INFO
	.align		4
.L_353:
        /*006c*/ 	.byte	0x04, 0x17
        /*006e*/ 	.short	(.L_355 - .L_354)
.L_354:
        /*0070*/ 	.word	0x00000000
        /*0074*/ 	.short	0x0002
        /*0076*/ 	.short	0x0010
        /*0078*/ 	.byte	0x00, 0xf0, 0x21, 0x00


	//----- nvinfo : EIATTR_KPARAM_INFO
	.align		4
.L_355:
        /*007c*/ 	.byte	0x04, 0x17
        /*007e*/ 	.short	(.L_357 - .L_356)
.L_356:
        /*0080*/ 	.word	0x00000000
        /*0084*/ 	.short	0x0001
        /*0086*/ 	.short	0x0008
        /*0088*/ 	.byte	0x00, 0xf0, 0x21, 0x00


	//----- nvinfo : EIATTR_KPARAM_INFO
	.align		4
.L_357:
        /*008c*/ 	.byte	0x04, 0x17
        /*008e*/ 	.short	(.L_359 - .L_358)
.L_358:
        /*0090*/ 	.word	0x00000000
        /*0094*/ 	.short	0x0000
        /*0096*/ 	.short	0x0000
        /*0098*/ 	.byte	0x00, 0xf0, 0x21, 0x00


	//----- nvinfo : EIATTR_MAXREG_COUNT
	.align		4
.L_359:
        /*009c*/ 	.byte	0x03, 0x1b
        /*009e*/ 	.short	0x0080


	//----- nvinfo : EIATTR_MERCURY_ISA_VERSION
	.align		4
        /*00a0*/ 	.byte	0x03, 0x5f
        /*00a2*/ 	.short	0x0000


	//----- nvinfo : EIATTR_EXIT_INSTR_OFFSETS
	.align		4
        /*00a4*/ 	.byte	0x04, 0x1c
        /*00a6*/ 	.short	(.L_361 - .L_360)


	//   ....[0]....
.L_360:
        /*00a8*/ 	.word	0x00000070


	//   ....[1]....
        /*00ac*/ 	.word	0x00000650


	//----- nvinfo : EIATTR_MAX_THREADS
	.align		4
.L_361:
        /*00b0*/ 	.byte	0x04, 0x05
        /*00b2*/ 	.short	(.L_363 - .L_362)
.L_362:
        /*00b4*/ 	.word	0x00000200
        /*00b8*/ 	.word	0x00000001
        /*00bc*/ 	.word	0x00000001


	//----- nvinfo : EIATTR_CRS_STACK_SIZE
	.align		4
.L_363:
        /*00c0*/ 	.byte	0x04, 0x1e
        /*00c2*/ 	.short	(.L_365 - .L_364)
.L_364:
        /*00c4*/ 	.word	0x00000000
.L_365:


//--------------------- .nv.info._ZN2at6native16roll_cuda_kernelIsEEvPKT_PS2_llllll --------------------------
	.section	.nv.info._ZN2at6native16roll_cuda_kernelIsEEvPKT_PS2_llllll,"",@"SHT_CUDA_INFO"
	.sectionflags	@""
	.align	4


	//----- nvinfo : EIATTR_CUDA_API_VERSION
	.align		4
        /*0000*/ 	.byte	0x04, 0x37
        /*0002*/ 	.short	(.L_367 - .L_366)
.L_366:
        /*0004*/ 	.word	0x00000082


	//----- nvinfo : EIATTR_SW2861232_WAR
	.align		4
.L_367:
        /*0008*/ 	.byte	0x01, 0x35
	.zero		2


	//----- nvinfo : EIATTR_PARAM_CBANK
	.align		4
        /*000c*/ 	.byte	0x04, 0x0a
        /*000e*/ 	.short	(.L_369 - .L_368)
	.align		4
.L_368:
        /*0010*/ 	.word	index@(.nv.constant0._ZN2at6native16roll_cuda_kernelIsEEvPKT_PS2_llllll)
        /*0014*/ 	.short	0x0160
        /*0016*/ 	.short	0x0040


	//----- nvinfo : EIATTR_CBANK_PARAM_SIZE
	.align		4
.L_369:
        /*0018*/ 	.byte	0x03, 0x19
        /*001a*/ 	.short	0x0040


	//----- nvinfo : EIATTR_KPARAM_INFO
	.align		4
        /*001c*/ 	.byte	0x04, 0x17
        /*001e*/ 	.short	(.L_371 - .L_370)
.L_370:
        /*0020*/ 	.word	0x00000000
        /*0024*/ 	.short	0x0007
        /*0026*/ 	.short	0x0038
        /*0028*/ 	.byte	0x00, 0xf0, 0x21, 0x00


	//----- nvinfo : EIATTR_KPARAM_INFO
	.align		4
.L_371:
        /*002c*/ 	.byte	0x04, 0x17
        /*002e*/ 	.short	(.L_373 - .L_372)
.L_372:
        /*0030*/ 	.word	0x00000000
        /*0034*/ 	.short	0x0006
        /*0036*/ 	.short	0x0030
        /*0038*/ 	.byte	0x00, 0xf0, 0x21, 0x00


	//----- nvinfo : EIATTR_KPARAM_INFO
	.align		4
.L_373:
        /*003c*/ 	.byte	0x04, 0x17
        /*003e*/ 	.short	(.L_375 - .L_374)
.L_374:
        /*0040*/ 	.word	0x00000000
        /*0044*/ 	.short	0x0005
        /*0046*/ 	.short	0x0028
        /*0048*/ 	.byte	0x00, 0xf0, 0x21, 0x00


	//----- nvinfo : EIATTR_KPARAM_INFO
	.align		4
.L_375:
        /*004c*/ 	.byte	0x04, 0x17
        /*004e*/ 	.short	(.L_377 - .L_376)
.L_376:
        /*0050*/ 	.word	0x00000000
        /*0054*/ 	.short	0x0004
        /*0056*/ 	.short	0x0020
        /*0058*/ 	.byte	0x00, 0xf0, 0x21, 0x00


	//----- nvinfo : EIATTR_KPARAM_INFO
	.align		4
.L_377:
        /*005c*/ 	.byte	0x04, 0x17
        /*005e*/ 	.short	(.L_379 - .L_378)
.L_378:
        /*0060*/ 	.word	0x00000000
        /*0064*/ 	.short	0x0003
        /*0066*/ 	.short	0x0018
        /*0068*/ 	.byte	0x00, 0xf0, 0x21, 0x00


	//----- nvinfo : EIATTR_KPARAM_INFO
	.align		4
.L_379:
        /*006c*/ 	.byte	0x04, 0x17
        /*006e*/ 	.short	(.L_381 - .L_380)
.L_380:
        /*0070*/ 	.word	0x00000000
        /*0074*/ 	.short	0x0002
        /*0076*/ 	.short	0x0010
        /*0078*/ 	.byte	0x00, 0xf0, 0x21, 0x00


	//----- nvinfo : EIATTR_KPARAM_INFO
	.align		4
.L_381:
        /*007c*/ 	.byte	0x04, 0x17
        /*007e*/ 	.short	(.L_383 - .L_382)
.L_382:
        /*0080*/ 	.word	0x00000000
        /*0084*/ 	.short	0x0001
        /*0086*/ 	.short	0x0008
        /*0088*/ 	.byte	0x00, 0xf0, 0x21, 0x00


	//----- nvinfo : EIATTR_KPARAM_INFO
	.align		4
.L_383:
        /*008c*/ 	.byte	0x04, 0x17
        /*008e*/ 	.short	(.L_385 - .L_384)
.L_384:
        /*0090*/ 	.word	0x00000000
        /*0094*/ 	.short	0x0000
        /*0096*/ 	.short	0x0000
        /*0098*/ 	.byte	0x00, 0xf0, 0x21, 0x00


	//----- nvinfo : EIATTR_MAXREG_COUNT
	.align		4
.L_385:
        /*009c*/ 	.byte	0x03, 0x1b
        /*009e*/ 	.short	0x0080


	//----- nvinfo : EIATTR_MERCURY_ISA_VERSION
	.align		4
        /*00a0*/ 	.byte	0x03, 0x5f
        /*00a2*/ 	.short	0x0000


	//----- nvinfo : EIATTR_EXIT_INSTR_OFFSETS
	.align		4
        /*00a4*/ 	.byte	0x04, 0x1c
        /*00a6*/ 	.short	(.L_387 - .L_386)


	//   ....[0]....
.L_386:
        /*00a8*/ 	.word	0x00000070


	//   ....[1]....
        /*00ac*/ 	.word	0x00000650


	//----- nvinfo : EIATTR_MAX_THREADS
	.align		4
.L_387:
        /*00b0*/ 	.byte	0x04, 0x05
        /*00b2*/ 	.short	(.L_389 - .L_388)
.L_388:
        /*00b4*/ 	.word	0x00000200
        /*00b8*/ 	.word	0x00000001
        /*00bc*/ 	.word	0x00000001


	//----- nvinfo : EIATTR_CRS_STACK_SIZE
	.align		4
.L_389:
        /*00c0*/ 	.byte	0x04, 0x1e
        /*00c2*/ 	.short	(.L_391 - .L_390)
.L_390:
        /*00c4*/ 	.word	0x00000000
.L_391:


//--------------------- .nv.info._ZN2at6native16roll_cuda_kernelIlEEvPKT_PS2_llllll --------------------------
	.section	.nv.info._ZN2at6native16roll_cuda_kernelIlEEvPKT_PS2_llllll,"",@"SHT_CUDA_INFO"
	.sectionflags	@""
	.align	4


	//----- nvinfo : EIATTR_CUDA_API_VERSION
	.align		4
        /*0000*/ 	.byte	0x04, 0x37
        /*0002*/ 	.short	(.L_393 - .L_392)
.L_392:
        /*0004*/ 	.word	0x00000082


	//----- nvinfo : EIATTR_SW2861232_WAR
	.align		4
.L_393:
        /*0008*/ 	.byte	0x01, 0x35
	.zero		2


	//----- nvinfo : EIATTR_PARAM_CBANK
	.align		4
        /*000c*/ 	.byte	0x04, 0x0a
        /*000e*/ 	.short	(.L_395 - .L_394)
	.align		4
.L_394:
        /*0010*/ 	.word	index@(.nv.constant0._ZN2at6native16roll_cuda_kernelIlEEvPKT_PS2_llllll)
        /*0014*/ 	.short	0x0160
        /*0016*/ 	.short	0x0040


	//----- nvinfo : EIATTR_CBANK_PARAM_SIZE
	.align		4
.L_395:
        /*0018*/ 	.byte	0x03, 0x19
        /*001a*/ 	.short	0x0040


	//----- nvinfo : EIATTR_KPARAM_INFO
	.align		4
        /*001c*/ 	.byte	0x04, 0x17
        /*001e*/ 	.short	(.L_397 - .L_396)
.L_396:
        /*0020*/ 	.word	0x00000000
        /*0024*/ 	.short	0x0007
        /*0026*/ 	.short	0x0038
        /*0028*/ 	.byte	0x00, 0xf0, 0x21, 0x00


	//----- nvinfo : EIATTR_KPARAM_INFO
	.align		4
.L_397:
        /*002c*/ 	.byte	0x04, 0x17
        /*002e*/ 	.short	(.L_399 - .L_398)
.L_398:
        /*0030*/ 	.word	0x00000000
        /*0034*/ 	.short	0x0006
        /*0036*/ 	.short	0x0030
        /*0038*/ 	.byte	0x00, 0xf0, 0x21, 0x00


	//----- nvinfo : EIATTR_KPARAM_INFO
	.align		4
.L_399:
        /*003c*/ 	.byte	0x04, 0x17
        /*003e*/ 	.short	(.L_401 - .L_400)
.L_400:
        /*0040*/ 	.word	0x00000000
        /*0044*/ 	.short	0x0005
        /*0046*/ 	.short	0x0028
        /*0048*/ 	.byte	0x00, 0xf0, 0x21, 0x00


	//----- nvinfo : EIATTR_KPARAM_INFO
	.align		4
.L_401:
        /*004c*/ 	.byte	0x04, 0x17
        /*004e*/ 	.short	(.L_403 - .L_402)
.L_402:
        /*0050*/ 	.word	0x00000000
        /*0054*/ 	.short	0x0004
        /*0056*/ 	.short	0x0020
        /*0058*/ 	.byte	0x00, 0xf0, 0x21, 0x00


	//----- nvinfo : EIATTR_KPARAM_INFO
	.align		4
.L_403:
        /*005c*/ 	.byte	0x04, 0x17
        /*005e*/ 	.short	(.L_405 - .L_404)
.L_404:
        /*0060*/ 	.word	0x00000000
        /*0064*/ 	.short	0x0003
        /*0066*/ 	.short	0x0018
        /*0068*/ 	.byte	0x00, 0xf0, 0x21, 0x00


	//----- nvinfo : EIATTR_KPARAM_INFO
	.align		4
.L_405:
        /*006c*/ 	.byte	0x04, 0x17
        /*006e*/ 	.short	(.L_407 - .L_406)
.L_406:
        /*0070*/ 	.word	0x00000000
        /*0074*/ 	.short	0x0002
        /*0076*/ 	.short	0x0010
        /*0078*/ 	.byte	0x00, 0xf0, 0x21, 0x00


	//----- nvinfo : EIATTR_KPARAM_INFO
	.align		4
.L_407:
        /*007c*/ 	.byte	0x04, 0x17
        /*007e*/ 	.short	(.L_409 - .L_408)
.L_408:
        /*0080*/ 	.word	0x00000000
        /*0084*/ 	.short	0x0001
        /*0086*/ 	.short	0x0008
        /*0088*/ 	.byte	0x00, 0xf0, 0x21, 0x00


	//----- nvinfo : EIATTR_KPARAM_INFO
	.align		4
.L_409:
        /*008c*/ 	.byte	0x04, 0x17
        /*008e*/ 	.short	(.L_411 - .L_410)
.L_410:
        /*0090*/ 	.word	0x00000000
        /*0094*/ 	.short	0x0000
        /*0096*/ 	.short	0x0000
        /*0098*/ 	.byte	0x00, 0xf0, 0x21, 0x00


	//----- nvinfo : EIATTR_MAXREG_COUNT
	.align		4
.L_411:
        /*009c*/ 	.byte	0x03, 0x1b
        /*009e*/ 	.short	0x0080


	//----- nvinfo : EIATTR_MERCURY_ISA_VERSION
	.align		4
        /*00a0*/ 	.byte	0x03, 0x5f
        /*00a2*/ 	.short	0x0000


	//----- nvinfo : EIATTR_EXIT_INSTR_OFFSETS
	.align		4
        /*00a4*/ 	.byte	0x04, 0x1c
        /*00a6*/ 	.short	(.L_413 - .L_412)


	//   ....[0]....
.L_412:
        /*00a8*/ 	.word	0x00000070


	//   ....[1]....
        /*00ac*/ 	.word	0x00000650


	//----- nvinfo : EIATTR_MAX_THREADS
	.align		4
.L_413:
        /*00b0*/ 	.byte	0x04, 0x05
        /*00b2*/ 	.short	(.L_415 - .L_414)
.L_414:
        /*00b4*/ 	.word	0x00000200
        /*00b8*/ 	.word	0x00000001
        /*00bc*/ 	.word	0x00000001


	//----- nvinfo : EIATTR_CRS_STACK_SIZE
	.align		4
.L_415:
        /*00c0*/ 	.byte	0x04, 0x1e
        /*00c2*/ 	.short	(.L_417 - .L_416)
.L_416:
        /*00c4*/ 	.word	0x00000000
.L_417:


//--------------------- .nv.info._ZN2at6native16roll_cuda_kernelIiEEvPKT_PS2_llllll --------------------------
	.section	.nv.info._ZN2at6native16roll_cuda_kernelIiEEvPKT_PS2_llllll,"",@"SHT_CUDA_INFO"
	.sectionflags	@""
	.align	4


	//----- nvinfo : EIATTR_CUDA_API_VERSION
	.align		4
        /*0000*/ 	.byte	0x04, 0x37
        /*0002*/ 	.short	(.L_419 - .L_418)
.L_418:
        /*0004*/ 	.word	0x00000082


	//----- nvinfo : EIATTR_SW2861232_WAR
	.align		4
.L_419:
        /*0008*/ 	.byte	0x01, 0x35
	.zero		2


	//----- nvinfo : EIATTR_PARAM_CBANK
	.align		4
        /*000c*/ 	.byte	0x04, 0x0a
        /*000e*/ 	.short	(.L_421 - .L_420)
	.align		4
.L_420:
        /*0010*/ 	.word	index@(.nv.constant0._ZN2at6native16roll_cuda_kernelIiEEvPKT_PS2_llllll)
        /*0014*/ 	.short	0x0160
        /*0016*/ 	.short	0x0040


	//----- nvinfo : EIATTR_CBANK_PARAM_SIZE
	.align		4
.L_421:
        /*0018*/ 	.byte	0x03, 0x19
        /*001a*/ 	.short	0x0040


	//----- nvinfo : EIATTR_KPARAM_INFO
	.align		4
        /*001c*/ 	.byte	0x04, 0x17
        /*001e*/ 	.short	(.L_423 - .L_422)
.L_422:
        /*0020*/ 	.word	0x00000000
        /*0024*/ 	.short	0x0007
        /*0026*/ 	.short	0x0038
        /*0028*/ 	.byte	0x00, 0xf0, 0x21, 0x00


	//----- nvinfo : EIATTR_KPARAM_INFO
	.align		4
.L_423:
        /*002c*/ 	.byte	0x04, 0x17
        /*002e*/ 	.short	(.L_425 - .L_424)
.L_424:
        /*0030*/ 	.word	0x00000000
        /*0034*/ 	.short	0x0006
        /*0036*/ 	.short	0x0030
        /*0038*/ 	.byte	0x00, 0xf0, 0x21, 0x00


	//----- nvinfo : EIATTR_KPARAM_INFO
	.align		4
.L_425:
        /*003c*/ 	.byte	0x04, 0x17
        /*003e*/ 	.short	(.L_427 - .L_426)
.L_426:
        /*0040*/ 	.word	0x00000000
        /*0044*/ 	.short	0x0005
        /*0046*/ 	.short	0x0028
        /*0048*/ 	.byte	0x00, 0xf0, 0x21, 0x00


	//----- nvinfo : EIATTR_KPARAM_INFO
	.align		4
.L_427:
        /*004c*/ 	.byte	0x04, 0x17
        /*004e*/ 	.short	(.L_429 - .L_428)
.L_428:
        /*0050*/ 	.word	0x00000000
        /*0054*/ 	.short	0x0004
        /*0056*/ 	.short	0x0020
        /*0058*/ 	.byte	0x00, 0xf0, 0x21, 0x00


	//----- nvinfo : EIATTR_KPARAM_INFO
	.align		4
.L_429:
        /*005c*/ 	.byte	0x04, 0x17
        /*005e*/ 	.short	(.L_431 - .L_430)
.L_430:
        /*0060*/ 	.word	0x00000000
        /*0064*/ 	.short	0x0003
        /*0066*/ 	.short	0x0018
        /*0068*/ 	.byte	0x00, 0xf0, 0x21, 0x00


	//----- nvinfo : EIATTR_KPARAM_INFO
	.align		4
.L_431:
        /*006c*/ 	.byte	0x04, 0x17
        /*006e*/ 	.short	(.L_433 - .L_432)
.L_432:
        /*0070*/ 	.word	0x00000000
        /*0074*/ 	.short	0x0002
        /*0076*/ 	.short	0x0010
        /*0078*/ 	.byte	0x00, 0xf0, 0x21, 0x00


	//----- nvinfo : EIATTR_KPARAM_INFO
	.align		4
.L_433:
        /*007c*/ 	.byte	0x04, 0x17
        /*007e*/ 	.short	(.L_435 - .L_434)
.L_434:
        /*0080*/ 	.word	0x00000000
        /*0084*/ 	.short	0x0001
        /*0086*/ 	.short	0x0008
        /*0088*/ 	.byte	0x00, 0xf0, 0x21, 0x00


	//----- nvinfo : EIATTR_KPARAM_INFO
	.align		4
.L_435:
        /*008c*/ 	.byte	0x04, 0x17
        /*008e*/ 	.short	(.L_437 - .L_436)
.L_436:
        /*0090*/ 	.word	0x00000000
        /*0094*/ 	.short	0x0000
        /*0096*/ 	.short	0x0000
        /*0098*/ 	.byte	0x00, 0xf0, 0x21, 0x00


	//----- nvinfo : EIATTR_MAXREG_COUNT
	.align		4
.L_437:
        /*009c*/ 	.byte	0x03, 0x1b
        /*009e*/ 	.short	0x0080


	//----- nvinfo : EIATTR_MERCURY_ISA_VERSION
	.align		4
        /*00a0*/ 	.byte	0x03, 0x5f
        /*00a2*/ 	.short	0x0000


	//----- nvinfo : EIATTR_EXIT_INSTR_OFFSETS
	.align		4
        /*00a4*/ 	.byte	0x04, 0x1c
        /*00a6*/ 	.short	(.L_439 - .L_438)


	//   ....[0]....
.L_438:
        /*00a8*/ 	.word	0x00000070


	//   ....[1]....
        /*00ac*/ 	.word	0x00000650


	//----- nvinfo : EIATTR_MAX_THREADS
	.align		4
.L_439:
        /*00b0*/ 	.byte	0x04, 0x05
        /*00b2*/ 	.short	(.L_441 - .L_440)
.L_440:
        /*00b4*/ 	.word	0x00000200
        /*00b8*/ 	.word	0x00000001
        /*00bc*/ 	.word	0x00000001


	//----- nvinfo : EIATTR_CRS_STACK_SIZE
	.align		4
.L_441:
        /*00c0*/ 	.byte	0x04, 0x1e
        /*00c2*/ 	.short	(.L_443 - .L_442)
.L_442:
        /*00c4*/ 	.word	0x00000000
.L_443:


//--------------------- .nv.info._ZN2at6native16roll_cuda_kernelIaEEvPKT_PS2_llllll --------------------------
	.section	.nv.info._ZN2at6native16roll_cuda_kernelIaEEvPKT_PS2_llllll,"",@"SHT_CUDA_INFO"
	.sectionflags	@""
	.align	4


	//----- nvinfo : EIATTR_CUDA_API_VERSION
	.align		4
        /*0000*/ 	.byte	0x04, 0x37
        /*0002*/ 	.short	(.L_445 - .L_444)
.L_444:
        /*0004*/ 	.word	0x00000082


	//----- nvinfo : EIATTR_SW2861232_WAR
	.align		4
.L_445:
        /*0008*/ 	.byte	0x01, 0x35
	.zero		2


	//----- nvinfo : EIATTR_PARAM_CBANK
	.align		4
        /*000c*/ 	.byte	0x04, 0x0a
        /*000e*/ 	.short	(.L_447 - .L_446)
	.align		4
.L_446:
        /*0010*/ 	.word	index@(.nv.constant0._ZN2at6native16roll_cuda_kernelIaEEvPKT_PS2_llllll)
        /*0014*/ 	.short	0x0160
        /*0016*/ 	.short	0x0040


	//----- nvinfo : EIATTR_CBANK_PARAM_SIZE
	.align		4
.L_447:
        /*0018*/ 	.byte	0x03, 0x19
        /*001a*/ 	.short	0x0040


	//----- nvinfo : EIATTR_KPARAM_INFO
	.align		4
        /*001c*/ 	.byte	0x04, 0x17
        /*001e*/ 	.short	(.L_449 - .L_448)
.L_448:
        /*0020*/ 	.word	0x00000000
        /*0024*/ 	.short	0x0007
        /*0026*/ 	.short	0x0038
        /*0028*/ 	.byte	0x00, 0xf0, 0x21, 0x00


	//----- nvinfo : EIATTR_KPARAM_INFO
	.align		4
.L_449:
        /*002c*/ 	.byte	0x04, 0x17
        /*002e*/ 	.short	(.L_451 - .L_450)
.L_450:
        /*0030*/ 	.word	0x00000000
        /*0034*/ 	.short	0x0006
        /*0036*/ 	.short	0x0030
        /*0038*/ 	.byte	0x00, 0xf0, 0x21, 0x00


	//----- nvinfo : EIATTR_KPARAM_INFO
	.align		4
.L_451:
        /*003c*/ 	.byte	0x04, 0x17
        /*003e*/ 	.short	(.L_453 - .L_452)
.L_452:
        /*0040*/ 	.word	0x00000000
        /*0044*/ 	.short	0x0005
        /*0046*/ 	.short	0x0028
        /*0048*/ 	.byte	0x00, 0xf0, 0x21, 0x00


	//----- nvinfo : EIATTR_KPARAM_INFO
	.align		4
.L_453:
        /*004c*/ 	.byte	0x04, 0x17
        /*004e*/ 	.short	(.L_455 - .L_454)
.L_454:
        /*0050*/ 	.word	0x00000000
        /*0054*/ 	.short	0x0004
        /*0056*/ 	.short	0x0020
        /*0058*/ 	.byte	0x00, 0xf0, 0x21, 0x00


	//----- nvinfo : EIATTR_KPARAM_INFO
	.align		4
.L_455:
        /*005c*/ 	.byte	0x04, 0x17
        /*005e*/ 	.short	(.L_457 - .L_456)
.L_456:
        /*0060*/ 	.word	0x00000000
        /*0064*/ 	.short	0x0003
        /*0066*/ 	.short	0x0018
        /*0068*/ 	.byte	0x00, 0xf0, 0x21, 0x00


	//----- nvinfo : EIATTR_KPARAM_INFO
	.align		4
.L_457:
        /*006c*/ 	.byte	0x04, 0x17
        /*006e*/ 	.short	(.L_459 - .L_458)
.L_458:
        /*0070*/ 	.word	0x00000000
        /*0074*/ 	.short	0x0002
        /*0076*/ 	.short	0x0010
        /*0078*/ 	.byte	0x00, 0xf0, 0x21, 0x00


	//----- nvinfo : EIATTR_KPARAM_INFO
	.align		4
.L_459:
        /*007c*/ 	.byte	0x04, 0x17
        /*007e*/ 	.short	(.L_461 - .L_460)
.L_460:
        /*0080*/ 	.word	0x00000000
        /*0084*/ 	.short	0x0001
        /*0086*/ 	.short	0x0008
        /*0088*/ 	.byte	0x00, 0xf0, 0x21, 0x00


	//----- nvinfo : EIATTR_KPARAM_INFO
	.align		4
.L_461:
        /*008c*/ 	.byte	0x04, 0x17
        /*008e*/ 	.short	(.L_463 - .L_462)
.L_462:
        /*0090*/ 	.word	0x00000000
        /*0094*/ 	.short	0x0000
        /*0096*/ 	.short	0x0000
        /*0098*/ 	.byte	0x00, 0xf0, 0x21, 0x00


	//----- nvinfo : EIATTR_MAXREG_COUNT
	.align		4
.L_463:
        /*009c*/ 	.byte	0x03, 0x1b
        /*009e*/ 	.short	0x0080


	//----- nvinfo : EIATTR_MERCURY_ISA_VERSION
	.align		4
        /*00a0*/ 	.byte	0x03, 0x5f
        /*00a2*/ 	.short	0x0000


	//----- nvinfo : EIATTR_EXIT_INSTR_OFFSETS
	.align		4
        /*00a4*/ 	.byte	0x04, 0x1c
        /*00a6*/ 	.short	(.L_465 - .L_464)


	//   ....[0]....
.L_464:
        /*00a8*/ 	.word	0x00000070


	//   ....[1]....
        /*00ac*/ 	.word	0x00000630


	//----- nvinfo : EIATTR_MAX_THREADS
	.align		4
.L_465:
        /*00b0*/ 	.byte	0x04, 0x05
        /*00b2*/ 	.short	(.L_467 - .L_466)
.L_466:
        /*00b4*/ 	.word	0x00000200
        /*00b8*/ 	.word	0x00000001
        /*00bc*/ 	.word	0x00000001


	//----- nvinfo : EIATTR_CRS_STACK_SIZE
	.align		4
.L_467:
        /*00c0*/ 	.byte	0x04, 0x1e
        /*00c2*/ 	.short	(.L_469 - .L_468)
.L_468:
        /*00c4*/ 	.word	0x00000000
.L_469:


//--------------------- .nv.info._ZN2at6native16roll_cuda_kernelIhEEvPKT_PS2_llllll --------------------------
	.section	.nv.info._ZN2at6native16roll_cuda_kernelIhEEvPKT_PS2_llllll,"",@"SHT_CUDA_INFO"
	.sectionflags	@""
	.align	4


	//----- nvinfo : EIATTR_CUDA_API_VERSION
	.align		4
        /*0000*/ 	.byte	0x04, 0x37
        /*0002*/ 	.short	(.L_471 - .L_470)
.L_470:
        /*0004*/ 	.word	0x00000082


	//----- nvinfo : EIATTR_SW2861232_WAR
	.align		4
.L_471:
        /*0008*/ 	.byte	0x01, 0x35
	.zero		2


	//----- nvinfo : EIATTR_PARAM_CBANK
	.align		4
        /*000c*/ 	.byte	0x04, 0x0a
        /*000e*/ 	.short	(.L_473 - .L_472)
	.align		4
.L_472:
        /*0010*/ 	.word	index@(.nv.constant0._ZN2at6native16roll_cuda_kernelIhEEvPKT_PS2_llllll)
        /*0014*/ 	.short	0x0160
        /*0016*/ 	.short	0x0040


	//----- nvinfo : EIATTR_CBANK_PARAM_SIZE
	.align		4
.L_473:
        /*0018*/ 	.byte	0x03, 0x19
        /*001a*/ 	.short	0x0040


	//----- nvinfo : EIATTR_KPARAM_INFO
	.align		4
        /*001c*/ 	.byte	0x04, 0x17
        /*001e*/ 	.short	(.L_475 - .L_474)
.L_474:
        /*0020*/ 	.word	0x00000000
        /*0024*/ 	.short	0x0007
        /*0026*/ 	.short	0x0038
        /*0028*/ 	.byte	0x00, 0xf0, 0x21, 0x00


	//----- nvinfo : EIATTR_KPARAM_INFO
	.align		4
.L_475:
        /*002c*/ 	.byte	0x04, 0x17
        /*002e*/ 	.short	(.L_477 - .L_476)
.L_476:
        /*0030*/ 	.word	0x00000000
        /*0034*/ 	.short	0x0006
        /*0036*/ 	.short	0x0030
        /*0038*/ 	.byte	0x00, 0xf0, 0x21, 0x00


	//----- nvinfo : EIATTR_KPARAM_INFO
	.align		4
.L_477:
        /*003c*/ 	.byte	0x04, 0x17
        /*003e*/ 	.short	(.L_479 - .L_478)
.L_478:
        /*0040*/ 	.word	0x00000000
        /*0044*/ 	.short	0x0005
        /*0046*/ 	.short	0x0028
        /*0048*/ 	.byte	0x00, 0xf0, 0x21, 0x00


	//----- nvinfo : EIATTR_KPARAM_INFO
	.align		4
.L_479:
        /*004c*/ 	.byte	0x04, 0x17
        /*004e*/ 	.short	(.L_481 - .L_480)
.L_480:
        /*0050*/ 	.word	0x00000000
        /*0054*/ 	.short	0x0004
        /*0056*/ 	.short	0x0020
        /*0058*/ 	.byte	0x00, 0xf0, 0x21, 0x00


	//----- nvinfo : EIATTR_KPARAM_INFO
	.align		4
.L_481:
        /*005c*/ 	.byte	0x04, 0x17
        /*005e*/ 	.short	(.L_483 - .L_482)
.L_482:
        /*0060*/ 	.word	0x00000000
        /*0064*/ 	.short	0x0003
        /*0066*/ 	.short	0x0018
        /*0068*/ 	.byte	0x00, 0xf0, 0x21, 0x00


	//----- nvinfo : EIATTR_KPARAM_INFO
	.align		4
.L_483:
        /*006c*/ 	.byte	0x04, 0x17
        /*006e*/ 	.short	(.L_485 - .L_484)
.L_484:
        /*0070*/ 	.word	0x00000000
        /*0074*/ 	.short	0x0002
        /*0076*/ 	.short	0x0010
        /*0078*/ 	.byte	0x00, 0xf0, 0x21, 0x00


	//----- nvinfo : EIATTR_KPARAM_INFO
	.align		4
.L_485:
        /*007c*/ 	.byte	0x04, 0x17
        /*007e*/ 	.short	(.L_487 - .L_486)
.L_486:
        /*0080*/ 	.word	0x00000000
        /*0084*/ 	.short	0x0001
        /*0086*/ 	.short	0x0008
        /*0088*/ 	.byte	0x00, 0xf0, 0x21, 0x00


	//----- nvinfo : EIATTR_KPARAM_INFO
	.align		4
.L_487:
        /*008c*/ 	.byte	0x04, 0x17
        /*008e*/ 	.short	(.L_489 - .L_488)
.L_488:
        /*0090*/ 	.word	0x00000000
        /*0094*/ 	.short	0x0000
        /*0096*/ 	.short	0x0000
        /*0098*/ 	.byte	0x00, 0xf0, 0x21, 0x00


	//----- nvinfo : EIATTR_MAXREG_COUNT
	.align		4
.L_489:
        /*009c*/ 	.byte	0x03, 0x1b
        /*009e*/ 	.short	0x0080


	//----- nvinfo : EIATTR_MERCURY_ISA_VERSION
	.align		4
        /*00a0*/ 	.byte	0x03, 0x5f
        /*00a2*/ 	.short	0x0000


	//----- nvinfo : EIATTR_EXIT_INSTR_OFFSETS
	.align		4
        /*00a4*/ 	.byte	0x04, 0x1c
        /*00a6*/ 	.short	(.L_491 - .L_490)


	//   ....[0]....
.L_490:
        /*00a8*/ 	.word	0x00000070


	//   ....[1]....
        /*00ac*/ 	.word	0x00000630


	//----- nvinfo : EIATTR_MAX_THREADS
	.align		4
.L_491:
        /*00b0*/ 	.byte	0x04, 0x05
        /*00b2*/ 	.short	(.L_493 - .L_492)
.L_492:
        /*00b4*/ 	.word	0x00000200
        /*00b8*/ 	.word	0x00000001
        /*00bc*/ 	.word	0x00000001


	//----- nvinfo : EIATTR_CRS_STACK_SIZE
	.align		4
.L_493:
        /*00c0*/ 	.byte	0x04, 0x1e
        /*00c2*/ 	.short	(.L_495 - .L_494)
.L_494:
        /*00c4*/ 	.word	0x00000000
.L_495:


//--------------------- .nv.callgraph             --------------------------
	.section	.nv.callgraph,"",@"SHT_CUDA_CALLGRAPH"
	.align	4
	.sectionentsize	8
	.align		4
        /*0000*/ 	.word	0x00000000
	.align		4
        /*0004*/ 	.word	0xffffffff
	.align		4
        /*0008*/ 	.word	0x00000000
	.align		4
        /*000c*/ 	.word	0xfffffffe
	.align		4
        /*0010*/ 	.word	0x00000000
	.align		4
        /*0014*/ 	.word	0xfffffffd
	.align		4
        /*0018*/ 	.word	0x00000000
	.align		4
        /*001c*/ 	.word	0xfffffffc


//--------------------- .nv.rel.action            --------------------------
	.section	.nv.rel.action,"",@"SHT_CUDA_RELOCINFO"
	.align	8
	.sectionentsize	8
        /*0000*/ 	.byte	0x73, 0x00, 0x00, 0x00, 0x00, 0x00, 0x00, 0x00, 0x00, 0x00, 0x00, 0x11, 0x25, 0x00, 0x05, 0x36


//--------------------- .nv.constant4             --------------------------
	.section	.nv.constant4,"a",@progbits
	.align	8
	.align		8
.nv.constant4:
        /*0000*/ 	.dword	_ZN55_INTERNAL_693d5a22_24_TensorTransformations_cu_fbdaa4d34cuda3std3__45__cpo5beginE
	.align		8
        /*0008*/ 	.dword	_ZN55_INTERNAL_693d5a22_24_TensorTransformations_cu_fbdaa4d34cuda3std3__45__cpo3endE
	.align		8
        /*0010*/ 	.dword	_ZN55_INTERNAL_693d5a22_24_TensorTransformations_cu_fbdaa4d34cuda3std3__45__cpo6cbeginE
	.align		8
        /*0018*/ 	.dword	_ZN55_INTERNAL_693d5a22_24_TensorTransformations_cu_fbdaa4d34cuda3std3__45__cpo4cendE
	.align		8
        /*0020*/ 	.dword	_ZN55_INTERNAL_693d5a22_24_TensorTransformations_cu_fbdaa4d34cuda3std3__45__cpo6rbeginE
	.align		8
        /*0028*/ 	.dword	_ZN55_INTERNAL_693d5a22_24_TensorTransformations_cu_fbdaa4d34cuda3std3__45__cpo4rendE
	.align		8
        /*0030*/ 	.dword	_ZN55_INTERNAL_693d5a22_24_TensorTransformations_cu_fbdaa4d34cuda3std3__45__cpo7crbeginE
	.align		8
        /*0038*/ 	.dword	_ZN55_INTERNAL_693d5a22_24_TensorTransformations_cu_fbdaa4d34cuda3std3__45__cpo5crendE
	.align		8
        /*0040*/ 	.dword	_ZN55_INTERNAL_693d5a22_24_TensorTransformations_cu_fbdaa4d34cuda3std3__457_GLOBAL__N__693d5a22_24_TensorTransformations_cu_fbdaa4d36ignoreE
	.align		8
        /*0048*/ 	.dword	_ZN55_INTERNAL_693d5a22_24_TensorTransformations_cu_fbdaa4d34cuda3std3__419piecewise_constructE
	.align		8
        /*0050*/ 	.dword	_ZN55_INTERNAL_693d5a22_24_TensorTransformations_cu_fbdaa4d34cuda3std3__48in_placeE
	.align		8
        /*0058*/ 	.dword	_ZN55_INTERNAL_693d5a22_24_TensorTransformations_cu_fbdaa4d34cuda3std3__420unreachable_sentinelE
	.align		8
        /*0060*/ 	.dword	_ZN55_INTERNAL_693d5a22_24_TensorTransformations_cu_fbdaa4d34cuda3std6ranges3__45__cpo4swapE
	.align		8
        /*0068*/ 	.dword	_ZN55_INTERNAL_693d5a22_24_TensorTransformations_cu_fbdaa4d34cuda3std6ranges3__45__cpo9iter_moveE
	.align		8
        /*0070*/ 	.dword	_ZN55_INTERNAL_693d5a22_24_TensorTransformations_cu_fbdaa4d34cuda3std6ranges3__45__cpo5beginE
	.align		8
        /*0078*/ 	.dword	_ZN55_INTERNAL_693d5a22_24_TensorTransformations_cu_fbdaa4d34cuda3std6ranges3__45__cpo3endE
	.align		8
        /*0080*/ 	.dword	_ZN55_INTERNAL_693d5a22_24_TensorTransformations_cu_fbdaa4d34cuda3std6ranges3__45__cpo6cbeginE
	.align		8
        /*0088*/ 	.dword	_ZN55_INTERNAL_693d5a22_24_TensorTransformations_cu_fbdaa4d34cuda3std6ranges3__45__cpo4cendE
	.align		8
        /*0090*/ 	.dword	_ZN55_INTERNAL_693d5a22_24_TensorTransformations_cu_fbdaa4d34cuda3std6ranges3__45__cpo7advanceE
	.align		8
        /*0098*/ 	.dword	_ZN55_INTERNAL_693d5a22_24_TensorTransformations_cu_fbdaa4d34cuda3std6ranges3__45__cpo9iter_swapE
	.align		8
        /*00a0*/ 	.dword	_ZN55_INTERNAL_693d5a22_24_TensorTransformations_cu_fbdaa4d34cuda3std6ranges3__45__cpo4nextE
	.align		8
        /*00a8*/ 	.dword	_ZN55_INTERNAL_693d5a22_24_TensorTransformations_cu_fbdaa4d34cuda3std6ranges3__45__cpo4prevE
	.align		8
        /*00b0*/ 	.dword	_ZN55_INTERNAL_693d5a22_24_TensorTransformations_cu_fbdaa4d34cuda3std6ranges3__45__cpo4dataE
	.align		8
        /*00b8*/ 	.dword	_ZN55_INTERNAL_693d5a22_24_TensorTransformations_cu_fbdaa4d34cuda3std6ranges3__45__cpo5cdataE
	.align		8
        /*00c0*/ 	.dword	_ZN55_INTERNAL_693d5a22_24_TensorTransformations_cu_fbdaa4d34cuda3std6ranges3__45__cpo4sizeE
	.align		8
        /*00c8*/ 	.dword	_ZN55_INTERNAL_693d5a22_24_TensorTransformations_cu_fbdaa4d34cuda3std6ranges3__45__cpo5ssizeE
	.align		8
        /*00d0*/ 	.dword	_ZN55_INTERNAL_693d5a22_24_TensorTransformations_cu_fbdaa4d34cuda3std6ranges3__45__cpo8distanceE
	.align		8
        /*00d8*/ 	.dword	_ZN55_INTERNAL_693d5a22_24_TensorTransformations_cu_fbdaa4d36thrust23THRUST_300001_SM_800_NS6system6detail10sequential3seqE


//--------------------- .nv.constant0._ZN2at6native16roll_cuda_kernelIN3c107complexINS2_4HalfEEEEEvPKT_PS6_llllll --------------------------
	.section	.nv.constant0._ZN2at6native16roll_cuda_kernelIN3c107complexINS2_4HalfEEEEEvPKT_PS6_llllll,"a",@progbits
	.sectionflags	@""
	.align	4
.nv.constant0._ZN2at6native16roll_cuda_kernelIN3c107complexINS2_4HalfEEEEEvPKT_PS6_llllll:
	.zero		416


//--------------------- .nv.constant0._ZN2at6native16roll_cuda_kernelIN3c108BFloat16EEEvPKT_PS4_llllll --------------------------
	.section	.nv.constant0._ZN2at6native16roll_cuda_kernelIN3c108BFloat16EEEvPKT_PS4_llllll,"a",@progbits
	.sectionflags	@""
	.align	4
.nv.constant0._ZN2at6native16roll_cuda_kernelIN3c108BFloat16EEEvPKT_PS4_llllll:
	.zero		416


//--------------------- .nv.constant0._ZN2at6native16roll_cuda_kernelIbEEvPKT_PS2_llllll --------------------------
	.section	.nv.constant0._ZN2at6native16roll_cuda_kernelIbEEvPKT_PS2_llllll,"a",@progbits
	.sectionflags	@""
	.align	4
.nv.constant0._ZN2at6native16roll_cuda_kernelIbEEvPKT_PS2_llllll:
	.zero		416


//--------------------- .nv.constant0._ZN2at6native16roll_cuda_kernelIN3c104HalfEEEvPKT_PS4_llllll --------------------------
	.section	.nv.constant0._ZN2at6native16roll_cuda_kernelIN3c104HalfEEEvPKT_PS4_llllll,"a",@progbits
	.sectionflags	@""
	.align	4
.nv.constant0._ZN2at6native16roll_cuda_kernelIN3c104HalfEEEvPKT_PS4_llllll:
	.zero		416


//--------------------- .nv.constant0._ZN2at6native16roll_cuda_kernelIN3c107complexIfEEEEvPKT_PS5_llllll --------------------------
	.section	.nv.constant0._ZN2at6native16roll_cuda_kernelIN3c107complexIfEEEEvPKT_PS5_llllll,"a",@progbits
	.sectionflags	@""
	.align	4
.nv.constant0._ZN2at6native16roll_cuda_kernelIN3c107complexIfEEEEvPKT_PS5_llllll:
	.zero		416


//--------------------- .nv.constant0._ZN2at6native16roll_cuda_kernelIN3c107complexIdEEEEvPKT_PS5_llllll --------------------------
	.section	.nv.constant0._ZN2at6native16roll_cuda_kernelIN3c107complexIdEEEEvPKT_PS5_llllll,"a",@progbits
	.sectionflags	@""
	.align	4
.nv.constant0._ZN2at6native16roll_cuda_kernelIN3c107complexIdEEEEvPKT_PS5_llllll:
	.zero		416


//--------------------- .nv.constant0._ZN2at6native16roll_cuda_kernelIfEEvPKT_PS2_llllll --------------------------
	.section	.nv.constant0._ZN2at6native16roll_cuda_kernelIfEEvPKT_PS2_llllll,"a",@progbits
	.sectionflags	@""
	.align	4
.nv.constant0._ZN2at6native16roll_cuda_kernelIfEEvPKT_PS2_llllll:
	.zero		416


//--------------------- .nv.constant0._ZN2at6native16roll_cuda_kernelIdEEvPKT_PS2_llllll --------------------------
	.section	.nv.constant0._ZN2at6native16roll_cuda_kernelIdEEvPKT_PS2_llllll,"a",@progbits
	.sectionflags	@""
	.align	4
.nv.constant0._ZN2at6native16roll_cuda_kernelIdEEvPKT_PS2_llllll:
	.zero		416


//--------------------- .nv.constant0._ZN2at6native16roll_cuda_kernelIsEEvPKT_PS2_llllll --------------------------
	.section	.nv.constant0._ZN2at6native16roll_cuda_kernelIsEEvPKT_PS2_llllll,"a",@progbits
	.sectionflags	@""
	.align	4
.nv.constant0._ZN2at6native16roll_cuda_kernelIsEEvPKT_PS2_llllll:
	.zero		416


//--------------------- .nv.constant0._ZN2at6native16roll_cuda_kernelIlEEvPKT_PS2_llllll --------------------------
	.section	.nv.constant0._ZN2at6native16roll_cuda_kernelIlEEvPKT_PS2_llllll,"a",@progbits
	.sectionflags	@""
	.align	4
.nv.constant0._ZN2at6native16roll_cuda_kernelIlEEvPKT_PS2_llllll:
	.zero		416


//--------------------- .nv.constant0._ZN2at6native16roll_cuda_kernelIiEEvPKT_PS2_llllll --------------------------
	.section	.nv.constant0._ZN2at6native16roll_cuda_kernelIiEEvPKT_PS2_llllll,"a",@progbits
	.sectionflags	@""
	.align	4
.nv.constant0._ZN2at6native16roll_cuda_kernelIiEEvPKT_PS2_llllll:
	.zero		416


//--------------------- .nv.constant0._ZN2at6native16roll_cuda_kernelIaEEvPKT_PS2_llllll --------------------------
	.section	.nv.constant0._ZN2at6native16roll_cuda_kernelIaEEvPKT_PS2_llllll,"a",@progbits
	.sectionflags	@""
	.align	4
.nv.constant0._ZN2at6native16roll_cuda_kernelIaEEvPKT_PS2_llllll:
	.zero		416


//--------------------- .nv.constant0._ZN2at6native16roll_cuda_kernelIhEEvPKT_PS2_llllll --------------------------
	.section	.nv.constant0._ZN2at6native16roll_cuda_kernelIhEEvPKT_PS2_llllll,"a",@progbits
	.sectionflags	@""
	.align	4
.nv.constant0._ZN2at6native16roll_cuda_kernelIhEEvPKT_PS2_llllll:
	.zero		416


//--------------------- .text._ZN2at6native16roll_cuda_kernelIN3c107complexINS2_4HalfEEEEEvPKT_PS6_llllll --------------------------
	.section	.text._ZN2at6native16roll_cuda_kernelIN3c107complexINS2_4HalfEEEEEvPKT_PS6_llllll,"ax",@progbits
	.sectioninfo	@"SHI_REGISTERS=18"
	.align	128
        .global         _ZN2at6native16roll_cuda_kernelIN3c107complexINS2_4HalfEEEEEvPKT_PS6_llllll
        .type           _ZN2at6native16roll_cuda_kernelIN3c107complexINS2_4HalfEEEEEvPKT_PS6_llllll,@function
        .size           _ZN2at6native16roll_cuda_kernelIN3c107complexINS2_4HalfEEEEEvPKT_PS6_llllll,(.L_x_92 - _ZN2at6native16roll_cuda_kernelIN3c107complexINS2_4HalfEEEEEvPKT_PS6_llllll)
        .other          _ZN2at6native16roll_cuda_kernelIN3c107complexINS2_4HalfEEEEEvPKT_PS6_llllll,@"STO_CUDA_ENTRY STV_DEFAULT"
_ZN2at6native16roll_cuda_kernelIN3c107complexINS2_4HalfEEEEEvPKT_PS6_llllll:
.text._ZN2at6native16roll_cuda_kernelIN3c107complexINS2_4HalfEEEEEvPKT_PS6_llllll:
[----:B------:R-:W-:Y:S02]  /*0000*/  IMAD.MOV.U32 R1, RZ, RZ, c[0x0][0x28] ;  /* 0x00000a00ff017624 */ /* 0x000fe400078e00ff */
[----:B------:R-:W0:Y:S01]  /*0010*/  S2R R2, SR_TID.X ;  /* 0x0000000000027919 */ /* 0x000e220000002100 */
[----:B------:R-:W-:-:S03]  /*0020*/  IMAD.MOV.U32 R3, RZ, RZ, RZ ;  /* 0x000000ffff037224 */ /* 0x000fc600078e00ff */
[----:B------:R-:W0:Y:S02]  /*0030*/  S2R R5, SR_CTAID.X ;  /* 0x0000000000057919 */ /* 0x000e240000002500 */
[----:B0-----:R-:W-:-:S05]  /*0040*/  IMAD.WIDE.U32 R2, R5, c[0x0][0x0], R2 ;  /* 0x0000000005027a25 */ /* 0x001fca00078e0002 */
[----:B------:R-:W-:-:S04]  /*0050*/  ISETP.GE.U32.AND P0, PT, R2, c[0x0][0x170], PT ;  /* 0x00005c0002007a0c */ /* 0x000fc80003f06070 */
[----:B------:R-:W-:-:S13]  /*0060*/  ISETP.GE.AND.EX P0, PT, R3, c[0x0][0x174], PT, P0 ;  /* 0x00005d0003007a0c */ /* 0x000fda0003f06300 */
[----:B------:R-:W-:Y:S05]  /*0070*/  @P0 EXIT ;  /* 0x000000000000094d */ /* 0x000fea0003800000 */
[----:B------:R-:W-:Y:S01]  /*0080*/  ULDC.64 UR8, c[0x0][0x188] ;  /* 0x0000620000087ab9 */ /* 0x000fe20000000a00 */
[----:B------:R-:W-:Y:S01]  /*0090*/  BSSY B0, `(.L_x_0) ;  /* 0x0000021000007945 */ /* 0x000fe20003800000 */
[----:B------:R-:W-:Y:S02]  /*00a0*/  ULDC.64 UR10, c[0x0][0x190] ;  /* 0x00006400000a7ab9 */ /* 0x000fe40000000a00 */
[----:B------:R-:W-:Y:S02]  /*00b0*/  UIMAD UR6, UR8, UR11, URZ ;  /* 0x0000000b080672a4 */ /* 0x000fe4000f8e023f */
[----:B------:R-:W-:Y:S02]  /*00c0*/  UIMAD.WIDE.U32 UR4, UR8, UR10, URZ ;  /* 0x0000000a080472a5 */ /* 0x000fe4000f8e003f */
[----:B------:R-:W-:-:S04]  /*00d0*/  UIMAD UR6, UR10, UR9, UR6 ;  /* 0x000000090a0672a4 */ /* 0x000fc8000f8e0206 */
[----:B------:R-:W-:-:S06]  /*00e0*/  UIADD3 UR8, UR5, UR6, URZ ;  /* 0x0000000605087290 */ /* 0x000fcc000fffe03f */
[----:B------:R-:W-:-:S04]  /*00f0*/  LOP3.LUT R0, R3, UR8, RZ, 0xfc, !PT ;  /* 0x0000000803007c12 */ /* 0x000fc8000f8efcff */
[----:B------:R-:W-:-:S13]  /*0100*/  ISETP.NE.U32.AND P0, PT, R0, RZ, PT ;  /* 0x000000ff0000720c */ /* 0x000fda0003f05070 */
[----:B------:R-:W-:Y:S05]  /*0110*/  @!P0 BRA `(.L_x_1) ;  /* 0x0000005000008947 */ /* 0x000fea0003800000 */
[----:B------:R-:W-:Y:S02]  /*0120*/  MOV R0, 0x140 ;  /* 0x0000014000007802 */ /* 0x000fe40000000f00 */
[----:B------:R-:W-:Y:S05]  /*0130*/  CALL.REL.NOINC `($__internal_1_$__cuda_sm20_rem_s64) ;  /* 0x00000a7000007944 */ /* 0x000fea0003c00000 */
[----:B------:R-:W-:Y:S02]  /*0140*/  IMAD.MOV.U32 R4, RZ, RZ, R6 ;  /* 0x000000ffff047224 */ /* 0x000fe400078e0006 */
[----:B------:R-:W-:Y:S01]  /*0150*/  IMAD.MOV.U32 R5, RZ, RZ, R7 ;  /* 0x000000ffff057224 */ /* 0x000fe200078e0007 */
[----:B------:R-:W-:Y:S05]  /*0160*/  BRA `(.L_x_2) ;  /* 0x0000013000007947 */ /* 0x000fea0003800000 */
.L_x_1:
[----:B------:R-:W0:Y:S01]  /*0170*/  I2F.U32.RP R0, UR4 ;  /* 0x0000000400007d06 */ /* 0x000e220008209000 */
[----:B------:R-:W-:-:S07]  /*0180*/  ISETP.NE.U32.AND P1, PT, RZ, UR4, PT ;  /* 0x00000004ff007c0c */ /* 0x000fce000bf25070 */
[----:B0-----:R-:W0:Y:S02]  /*0190*/  MUFU.RCP R0, R0 ;  /* 0x0000000000007308 */ /* 0x001e240000001000 */
[----:B0-----:R-:W-:-:S06]  /*01a0*/  IADD3 R4, R0, 0xffffffe, RZ ;  /* 0x0ffffffe00047810 */ /* 0x001fcc0007ffe0ff */
[----:B------:R0:W1:Y:S02]  /*01b0*/  F2I.FTZ.U32.TRUNC.NTZ R5, R4 ;  /* 0x0000000400057305 */ /* 0x000064000021f000 */
[----:B0-----:R-:W-:Y:S02]  /*01c0*/  IMAD.MOV.U32 R4, RZ, RZ, RZ ;  /* 0x000000ffff047224 */ /* 0x001fe400078e00ff */
[----:B-1----:R-:W-:-:S04]  /*01d0*/  IMAD.MOV R7, RZ, RZ, -R5 ;  /* 0x000000ffff077224 */ /* 0x002fc800078e0a05 */
[----:B------:R-:W-:-:S04]  /*01e0*/  IMAD R7, R7, UR4, RZ ;  /* 0x0000000407077c24 */ /* 0x000fc8000f8e02ff */
[----:B------:R-:W-:-:S06]  /*01f0*/  IMAD.HI.U32 R5, R5, R7, R4 ;  /* 0x0000000705057227 */ /* 0x000fcc00078e0004 */
[----:B------:R-:W-:-:S05]  /*0200*/  IMAD.HI.U32 R5, R5, R2, RZ ;  /* 0x0000000205057227 */ /* 0x000fca00078e00ff */
[----:B------:R-:W-:-:S05]  /*0210*/  IADD3 R5, -R5, RZ, RZ ;  /* 0x000000ff05057210 */ /* 0x000fca0007ffe1ff */
[----:B------:R-:W-:Y:S02]  /*0220*/  IMAD R6, R5, UR4, R2 ;  /* 0x0000000405067c24 */ /* 0x000fe4000f8e0202 */
[----:B------:R-:W-:-:S03]  /*0230*/  IMAD.MOV.U32 R5, RZ, RZ, RZ ;  /* 0x000000ffff057224 */ /* 0x000fc600078e00ff */
[----:B------:R-:W-:-:S13]  /*0240*/  ISETP.GE.U32.AND P0, PT, R6, UR4, PT ;  /* 0x0000000406007c0c */ /* 0x000fda000bf06070 */
[----:B------:R-:W-:-:S04]  /*0250*/  @P0 IADD3 R6, R6, -UR4, RZ ;  /* 0x8000000406060c10 */ /* 0x000fc8000fffe0ff */
[----:B------:R-:W-:-:S13]  /*0260*/  ISETP.GE.U32.AND P0, PT, R6, UR4, PT ;  /* 0x0000000406007c0c */ /* 0x000fda000bf06070 */
[----:B------:R-:W-:Y:S02]  /*0270*/  @P0 IADD3 R6, R6, -UR4, RZ ;  /* 0x8000000406060c10 */ /* 0x000fe4000fffe0ff */
[----:B------:R-:W-:-:S05]  /*0280*/  @!P1 LOP3.LUT R6, RZ, UR4, RZ, 0x33, !PT ;  /* 0x00000004ff069c12 */ /* 0x000fca000f8e33ff */
[----:B------:R-:W-:Y:S02]  /*0290*/  IMAD.MOV.U32 R4, RZ, RZ, R6 ;  /* 0x000000ffff047224 */ /* 0x000fe400078e0006 */
.L_x_2:
[----:B------:R-:W-:Y:S05]  /*02a0*/  BSYNC B0 ;  /* 0x0000000000007941 */ /* 0x000fea0003800000 */
.L_x_0:
[----:B------:R-:W-:Y:S01]  /*02b0*/  LOP3.LUT R0, R5, c[0x0][0x194], RZ, 0xfc, !PT ;  /* 0x0000650005007a12 */ /* 0x000fe200078efcff */
[----:B------:R-:W-:Y:S01]  /*02c0*/  ULDC.64 UR8, c[0x0][0x118] ;  /* 0x0000460000087ab9 */ /* 0x000fe20000000a00 */
[----:B------:R-:W-:Y:S02]  /*02d0*/  BSSY B0, `(.L_x_3) ;  /* 0x000001c000007945 */ /* 0x000fe40003800000 */
[----:B------:R-:W-:-:S13]  /*02e0*/  ISETP.NE.U32.AND P0, PT, R0, RZ, PT ;  /* 0x000000ff0000720c */ /* 0x000fda0003f05070 */
[----:B------:R-:W-:Y:S05]  /*02f0*/  @!P0 BRA `(.L_x_4) ;  /* 0x0000005000008947 */ /* 0x000fea0003800000 */
[----:B------:R-:W-:Y:S02]  /*0300*/  MOV R0, 0x320 ;  /* 0x0000032000007802 */ /* 0x000fe40000000f00 */
[----:B------:R-:W-:Y:S05]  /*0310*/  CALL.REL.NOINC `($__internal_0_$__cuda_sm20_div_s64) ;  /* 0x0000034000007944 */ /* 0x000fea0003c00000 */
[----:B------:R-:W-:Y:S02]  /*0320*/  IMAD.MOV.U32 R4, RZ, RZ, R6 ;  /* 0x000000ffff047224 */ /* 0x000fe400078e0006 */
[----:B------:R-:W-:Y:S01]  /*0330*/  IMAD.MOV.U32 R5, RZ, RZ, R7 ;  /* 0x000000ffff057224 */ /* 0x000fe200078e0007 */
[----:B------:R-:W-:Y:S05]  /*0340*/  BRA `(.L_x_5) ;  /* 0x0000014000007947 */ /* 0x000fea0003800000 */
.L_x_4:
[----:B------:R-:W0:Y:S01]  /*0350*/  I2F.U32.RP R0, c[0x0][0x190] ;  /* 0x0000640000007b06 */ /* 0x000e220000209000 */
[----:B------:R-:W-:-:S07]  /*0360*/  ISETP.NE.U32.AND P2, PT, RZ, c[0x0][0x190], PT ;  /* 0x00006400ff007a0c */ /* 0x000fce0003f45070 */
[----:B0-----:R-:W0:Y:S02]  /*0370*/  MUFU.RCP R0, R0 ;  /* 0x0000000000007308 */ /* 0x001e240000001000 */
[----:B0-----:R-:W-:-:S06]  /*0380*/  IADD3 R6, R0, 0xffffffe, RZ ;  /* 0x0ffffffe00067810 */ /* 0x001fcc0007ffe0ff */
[----:B------:R0:W1:Y:S02]  /*0390*/  F2I.FTZ.U32.TRUNC.NTZ R7, R6 ;  /* 0x0000000600077305 */ /* 0x000064000021f000 */
[----:B0-----:R-:W-:Y:S01]  /*03a0*/  HFMA2.MMA R6, -RZ, RZ, 0, 0 ;  /* 0x00000000ff067435 */ /* 0x001fe200000001ff */
[----:B-1----:R-:W-:-:S04]  /*03b0*/  IMAD.MOV R5, RZ, RZ, -R7 ;  /* 0x000000ffff057224 */ /* 0x002fc800078e0a07 */
[----:B------:R-:W-:-:S05]  /*03c0*/  IMAD R5, R5, c[0x0][0x190], RZ ;  /* 0x0000640005057a24 */ /* 0x000fca00078e02ff */
[----:B------:R-:W-:-:S06]  /*03d0*/  IMAD.HI.U32 R7, R7, R5, R6 ;  /* 0x0000000507077227 */ /* 0x000fcc00078e0006 */
[----:B------:R-:W-:-:S04]  /*03e0*/  IMAD.HI.U32 R7, R7, R4, RZ ;  /* 0x0000000407077227 */ /* 0x000fc800078e00ff */
[----:B------:R-:W-:-:S04]  /*03f0*/  IMAD.MOV R5, RZ, RZ, -R7 ;  /* 0x000000ffff057224 */ /* 0x000fc800078e0a07 */
[----:B------:R-:W-:Y:S02]  /*0400*/  IMAD R4, R5, c[0x0][0x190], R4 ;  /* 0x0000640005047a24 */ /* 0x000fe400078e0204 */
[----:B------:R-:W-:-:S03]  /*0410*/  IMAD.MOV.U32 R5, RZ, RZ, RZ ;  /* 0x000000ffff057224 */ /* 0x000fc600078e00ff */
[----:B------:R-:W-:-:S13]  /*0420*/  ISETP.GE.U32.AND P0, PT, R4, c[0x0][0x190], PT ;  /* 0x0000640004007a0c */ /* 0x000fda0003f06070 */
[----:B------:R-:W-:Y:S02]  /*0430*/  @P0 IADD3 R4, R4, -c[0x0][0x190], RZ ;  /* 0x8000640004040a10 */ /* 0x000fe40007ffe0ff */
[----:B------:R-:W-:Y:S02]  /*0440*/  @P0 IADD3 R7, R7, 0x1, RZ ;  /* 0x0000000107070810 */ /* 0x000fe40007ffe0ff */
[----:B------:R-:W-:-:S13]  /*0450*/  ISETP.GE.U32.AND P1, PT, R4, c[0x0][0x190], PT ;  /* 0x0000640004007a0c */ /* 0x000fda0003f26070 */
[----:B------:R-:W-:Y:S02]  /*0460*/  @P1 IADD3 R7, R7, 0x1, RZ ;  /* 0x0000000107071810 */ /* 0x000fe40007ffe0ff */
[----:B------:R-:W-:-:S05]  /*0470*/  @!P2 LOP3.LUT R7, RZ, c[0x0][0x190], RZ, 0x33, !PT ;  /* 0x00006400ff07aa12 */ /* 0x000fca00078e33ff */
[----:B------:R-:W-:Y:S02]  /*0480*/  IMAD.MOV.U32 R4, RZ, RZ, R7 ;  /* 0x000000ffff047224 */ /* 0x000fe400078e0007 */
.L_x_5:
[----:B------:R-:W-:Y:S05]  /*0490*/  BSYNC B0 ;  /* 0x0000000000007941 */ /* 0x000fea0003800000 */
.L_x_3:
[----:B------:R-:W-:Y:S01]  /*04a0*/  ULDC.64 UR4, c[0x0][0x188] ;  /* 0x0000620000047ab9 */ /* 0x000fe20000000a00 */
[----:B------:R-:W-:Y:S01]  /*04b0*/  IMAD.MOV.U32 R13, RZ, RZ, c[0x0][0x190] ;  /* 0x00006400ff0d7624 */ /* 0x000fe200078e00ff */
[----:B------:R-:W-:Y:S01]  /*04c0*/  ULDC.64 UR6, c[0x0][0x180] ;  /* 0x0000600000067ab9 */ /* 0x000fe20000000a00 */
[----:B------:R-:W-:Y:S01]  /*04d0*/  IMAD.MOV.U32 R8, RZ, RZ, c[0x0][0x194] ;  /* 0x00006500ff087624 */ /* 0x000fe200078e00ff */
[----:B------:R-:W-:Y:S01]  /*04e0*/  UIADD3 UR4, UP0, UR4, -UR6, URZ ;  /* 0x8000000604047290 */ /* 0x000fe2000ff1e03f */
[----:B------:R-:W-:-:S03]  /*04f0*/  IMAD.WIDE.U32 R6, R13, c[0x0][0x180], RZ ;  /* 0x000060000d067a25 */ /* 0x000fc600078e00ff */
[----:B------:R-:W-:Y:S01]  /*0500*/  UIADD3.X UR5, UR5, ~UR7, URZ, UP0, !UPT ;  /* 0x8000000705057290 */ /* 0x000fe200087fe43f */
[----:B------:R-:W-:Y:S01]  /*0510*/  IMAD R8, R8, c[0x0][0x180], RZ ;  /* 0x0000600008087a24 */ /* 0x000fe200078e02ff */
[----:B------:R-:W-:Y:S02]  /*0520*/  ISETP.GE.U32.AND P0, PT, R4, UR4, PT ;  /* 0x0000000404007c0c */ /* 0x000fe4000bf06070 */
[----:B------:R-:W-:Y:S01]  /*0530*/  IADD3 R4, P1, RZ, -c[0x0][0x190], RZ ;  /* 0x80006400ff047a10 */ /* 0x000fe20007f3e0ff */
[----:B------:R-:W-:Y:S01]  /*0540*/  IMAD R13, R13, c[0x0][0x184], R8 ;  /* 0x000061000d0d7a24 */ /* 0x000fe200078e0208 */
[----:B------:R-:W-:Y:S02]  /*0550*/  ISETP.GE.AND.EX P0, PT, R5, UR5, PT, P0 ;  /* 0x0000000505007c0c */ /* 0x000fe4000bf06300 */
[----:B------:R-:W-:Y:S01]  /*0560*/  IADD3.X R11, RZ, ~c[0x0][0x194], RZ, P1, !PT ;  /* 0x80006500ff0b7a10 */ /* 0x000fe20000ffe4ff */
[C---:B------:R-:W-:Y:S02]  /*0570*/  IMAD R0, R4.reuse, UR5, RZ ;  /* 0x0000000504007c24 */ /* 0x040fe4000f8e02ff */
[----:B------:R-:W-:-:S04]  /*0580*/  IMAD.WIDE.U32 R4, R4, UR4, RZ ;  /* 0x0000000404047c25 */ /* 0x000fc8000f8e00ff */
[----:B------:R-:W-:Y:S01]  /*0590*/  IMAD R11, R11, UR4, R0 ;  /* 0x000000040b0b7c24 */ /* 0x000fe2000f8e0200 */
[----:B------:R-:W-:-:S03]  /*05a0*/  SEL R9, R6, R4, !P0 ;  /* 0x0000000406097207 */ /* 0x000fc60004000000 */
[----:B------:R-:W-:Y:S01]  /*05b0*/  IMAD.IADD R5, R5, 0x1, R11 ;  /* 0x0000000105057824 */ /* 0x000fe200078e020b */
[----:B------:R-:W-:Y:S01]  /*05c0*/  IADD3 R0, P1, R2, R9, RZ ;  /* 0x0000000902007210 */ /* 0x000fe20007f3e0ff */
[----:B------:R-:W-:-:S03]  /*05d0*/  @!P0 IMAD.IADD R5, R7, 0x1, R13 ;  /* 0x0000000107058824 */ /* 0x000fc600078e020d */
[----:B------:R-:W-:Y:S01]  /*05e0*/  LEA R4, P0, R0, c[0x0][0x160], 0x2 ;  /* 0x0000580000047a11 */ /* 0x000fe200078010ff */
[----:B------:R-:W-:-:S05]  /*05f0*/  IMAD.X R5, R3, 0x1, R5, P1 ;  /* 0x0000000103057824 */ /* 0x000fca00008e0605 */
[----:B------:R-:W-:-:S06]  /*0600*/  LEA.HI.X R5, R0, c[0x0][0x164], R5, 0x2, P0 ;  /* 0x0000590000057a11 */ /* 0x000fcc00000f1405 */
[----:B------:R-:W2:Y:S01]  /*0610*/  LDG.E R5, [R4.64] ;  /* 0x0000000804057981 */ /* 0x000ea2000c1e1900 */
[----:B------:R-:W-:-:S04]  /*0620*/  LEA R6, P0, R2, c[0x0][0x168], 0x2 ;  /* 0x00005a0002067a11 */ /* 0x000fc800078010ff */
[----:B------:R-:W-:-:S05]  /*0630*/  LEA.HI.X R7, R2, c[0x0][0x16c], R3, 0x2, P0 ;  /* 0x00005b0002077a11 */ /* 0x000fca00000f1403 */
[----:B--2---:R-:W-:Y:S01]  /*0640*/  STG.E [R6.64], R5 ;  /* 0x0000000506007986 */ /* 0x004fe2000c101908 */
[----:B------:R-:W-:Y:S05]  /*0650*/  EXIT ;  /* 0x000000000000794d */ /* 0x000fea0003800000 */
        .weak           $__internal_0_$__cuda_sm20_div_s64
        .type           $__internal_0_$__cuda_sm20_div_s64,@function
        .size           $__internal_0_$__cuda_sm20_div_s64,($__internal_1_$__cuda_sm20_rem_s64 - $__internal_0_$__cuda_sm20_div_s64)
$__internal_0_$__cuda_sm20_div_s64:
[----:B------:R-:W-:Y:S01]  /*0660*/  ULDC.64 UR6, c[0x0][0x190] ;  /* 0x0000640000067ab9 */ /* 0x000fe20000000a00 */
[----:B------:R-:W-:Y:S01]  /*0670*/  ISETP.GE.AND P3, PT, R5, RZ, PT ;  /* 0x000000ff0500720c */ /* 0x000fe20003f66270 */
[----:B------:R-:W-:Y:S02]  /*0680*/  UIADD3 UR4, UP1, URZ, -UR6, URZ ;  /* 0x800000063f047290 */ /* 0x000fe4000ff3e03f */
[----:B------:R-:W-:Y:S02]  /*0690*/  UISETP.LE.AND UP0, UPT, URZ, UR7, UPT ;  /* 0x000000073f00728c */ /* 0x000fe4000bf03270 */
[----:B------:R-:W-:Y:S02]  /*06a0*/  UIADD3.X UR5, URZ, ~UR7, URZ, UP1, !UPT ;  /* 0x800000073f057290 */ /* 0x000fe40008ffe43f */
[----:B------:R-:W-:Y:S02]  /*06b0*/  USEL UR4, UR4, UR6, !UP0 ;  /* 0x0000000604047287 */ /* 0x000fe4000c000000 */
[----:B------:R-:W-:-:S09]  /*06c0*/  USEL UR5, UR5, UR7, !UP0 ;  /* 0x0000000705057287 */ /* 0x000fd2000c000000 */
[----:B------:R-:W0:Y:S08]  /*06d0*/  I2F.U64.RP R10, UR4 ;  /* 0x00000004000a7d12 */ /* 0x000e300008309000 */
[----:B0-----:R-:W0:Y:S02]  /*06e0*/  MUFU.RCP R10, R10 ;  /* 0x0000000a000a7308 */ /* 0x001e240000001000 */
[----:B0-----:R-:W-:-:S06]  /*06f0*/  IADD3 R6, R10, 0x1ffffffe, RZ ;  /* 0x1ffffffe0a067810 */ /* 0x001fcc0007ffe0ff */
[----:B------:R-:W0:Y:S02]  /*0700*/  F2I.U64.TRUNC R6, R6 ;  /* 0x0000000600067311 */ /* 0x000e24000020d800 */
[----:B0-----:R-:W-:-:S04]  /*0710*/  IMAD.WIDE.U32 R8, R6, UR4, RZ ;  /* 0x0000000406087c25 */ /* 0x001fc8000f8e00ff */
[----:B------:R-:W-:Y:S01]  /*0720*/  IMAD R9, R6, UR5, R9 ;  /* 0x0000000506097c24 */ /* 0x000fe2000f8e0209 */
[----:B------:R-:W-:-:S03]  /*0730*/  IADD3 R11, P0, RZ, -R8, RZ ;  /* 0x80000008ff0b7210 */ /* 0x000fc60007f1e0ff */
[----:B------:R-:W-:Y:S02]  /*0740*/  IMAD R9, R7, UR4, R9 ;  /* 0x0000000407097c24 */ /* 0x000fe4000f8e0209 */
[----:B------:R-:W-:-:S04]  /*0750*/  IMAD.HI.U32 R8, R6, R11, RZ ;  /* 0x0000000b06087227 */ /* 0x000fc800078e00ff */
[----:B------:R-:W-:Y:S02]  /*0760*/  IMAD.X R13, RZ, RZ, ~R9, P0 ;  /* 0x000000ffff0d7224 */ /* 0x000fe400000e0e09 */
[----:B------:R-:W-:Y:S02]  /*0770*/  IMAD.MOV.U32 R9, RZ, RZ, R6 ;  /* 0x000000ffff097224 */ /* 0x000fe400078e0006 */
[-C--:B------:R-:W-:Y:S02]  /*0780*/  IMAD R15, R7, R13.reuse, RZ ;  /* 0x0000000d070f7224 */ /* 0x080fe400078e02ff */
[----:B------:R-:W-:-:S04]  /*0790*/  IMAD.WIDE.U32 R8, P0, R6, R13, R8 ;  /* 0x0000000d06087225 */ /* 0x000fc80007800008 */
[----:B------:R-:W-:-:S04]  /*07a0*/  IMAD.HI.U32 R13, R7, R13, RZ ;  /* 0x0000000d070d7227 */ /* 0x000fc800078e00ff */
[----:B------:R-:W-:-:S05]  /*07b0*/  IMAD.HI.U32 R8, P1, R7, R11, R8 ;  /* 0x0000000b07087227 */ /* 0x000fca0007820008 */
[----:B------:R-:W-:Y:S02]  /*07c0*/  IADD3 R9, P2, R15, R8, RZ ;  /* 0x000000080f097210 */ /* 0x000fe40007f5e0ff */
[----:B------:R-:W-:-:S03]  /*07d0*/  IADD3.X R8, R13, R7, RZ, P0, !PT ;  /* 0x000000070d087210 */ /* 0x000fc600007fe4ff */
[----:B------:R-:W-:Y:S01]  /*07e0*/  IMAD.WIDE.U32 R6, R9, UR4, RZ ;  /* 0x0000000409067c25 */ /* 0x000fe2000f8e00ff */
[----:B------:R-:W-:-:S03]  /*07f0*/  IADD3.X R11, RZ, RZ, R8, P2, P1 ;  /* 0x000000ffff0b7210 */ /* 0x000fc600017e2408 */
[----:B------:R-:W-:Y:S01]  /*0800*/  IMAD R8, R9, UR5, R7 ;  /* 0x0000000509087c24 */ /* 0x000fe2000f8e0207 */
[----:B------:R-:W-:Y:S02]  /*0810*/  IADD3 R13, P0, RZ, -R6, RZ ;  /* 0x80000006ff0d7210 */ /* 0x000fe40007f1e0ff */
[----:B------:R-:W-:Y:S01]  /*0820*/  IADD3 R7, P4, RZ, -R4, RZ ;  /* 0x80000004ff077210 */ /* 0x000fe20007f9e0ff */
[----:B------:R-:W-:Y:S02]  /*0830*/  IMAD R6, R11, UR4, R8 ;  /* 0x000000040b067c24 */ /* 0x000fe4000f8e0208 */
[----:B------:R-:W-:-:S04]  /*0840*/  IMAD.HI.U32 R8, R9, R13, RZ ;  /* 0x0000000d09087227 */ /* 0x000fc800078e00ff */
[----:B------:R-:W-:-:S04]  /*0850*/  IMAD.X R6, RZ, RZ, ~R6, P0 ;  /* 0x000000ffff067224 */ /* 0x000fc800000e0e06 */
[----:B------:R-:W-:-:S04]  /*0860*/  IMAD.WIDE.U32 R8, P0, R9, R6, R8 ;  /* 0x0000000609087225 */ /* 0x000fc80007800008 */
[C---:B------:R-:W-:Y:S02]  /*0870*/  IMAD R10, R11.reuse, R6, RZ ;  /* 0x000000060b0a7224 */ /* 0x040fe400078e02ff */
[----:B------:R-:W-:Y:S01]  /*0880*/  IMAD.HI.U32 R9, P1, R11, R13, R8 ;  /* 0x0000000d0b097227 */ /* 0x000fe20007820008 */
[----:B------:R-:W-:-:S03]  /*0890*/  SEL R8, R7, R4, !P3 ;  /* 0x0000000407087207 */ /* 0x000fc60005800000 */
[----:B------:R-:W-:Y:S01]  /*08a0*/  IMAD.HI.U32 R6, R11, R6, RZ ;  /* 0x000000060b067227 */ /* 0x000fe200078e00ff */
[----:B------:R-:W-:-:S03]  /*08b0*/  IADD3 R9, P2, R10, R9, RZ ;  /* 0x000000090a097210 */ /* 0x000fc60007f5e0ff */
[----:B------:R-:W-:Y:S02]  /*08c0*/  IMAD.X R10, RZ, RZ, ~R5, P4 ;  /* 0x000000ffff0a7224 */ /* 0x000fe400020e0e05 */
[----:B------:R-:W-:Y:S02]  /*08d0*/  IMAD.X R11, R6, 0x1, R11, P0 ;  /* 0x00000001060b7824 */ /* 0x000fe400000e060b */
[----:B------:R-:W-:Y:S01]  /*08e0*/  IMAD.HI.U32 R6, R9, R8, RZ ;  /* 0x0000000809067227 */ /* 0x000fe200078e00ff */
[----:B------:R-:W-:Y:S02]  /*08f0*/  SEL R10, R10, R5, !P3 ;  /* 0x000000050a0a7207 */ /* 0x000fe40005800000 */
[----:B------:R-:W-:Y:S01]  /*0900*/  IADD3.X R11, RZ, RZ, R11, P2, P1 ;  /* 0x000000ffff0b7210 */ /* 0x000fe200017e240b */
[----:B------:R-:W-:Y:S01]  /*0910*/  IMAD.MOV.U32 R7, RZ, RZ, RZ ;  /* 0x000000ffff077224 */ /* 0x000fe200078e00ff */
[----:B------:R-:W-:-:S03]  /*0920*/  LOP3.LUT R5, R5, c[0x0][0x194], RZ, 0x3c, !PT ;  /* 0x0000650005057a12 */ /* 0x000fc600078e3cff */
[----:B------:R-:W-:-:S04]  /*0930*/  IMAD.WIDE.U32 R6, R9, R10, R6 ;  /* 0x0000000a09067225 */ /* 0x000fc800078e0006 */
[C---:B------:R-:W-:Y:S02]  /*0940*/  IMAD R9, R11.reuse, R10, RZ ;  /* 0x0000000a0b097224 */ /* 0x040fe400078e02ff */
[----:B------:R-:W-:-:S04]  /*0950*/  IMAD.HI.U32 R6, P0, R11, R8, R6 ;  /* 0x000000080b067227 */ /* 0x000fc80007800006 */
[----:B------:R-:W-:Y:S01]  /*0960*/  IMAD.HI.U32 R4, R11, R10, RZ ;  /* 0x0000000a0b047227 */ /* 0x000fe200078e00ff */
[----:B------:R-:W-:-:S03]  /*0970*/  IADD3 R9, P1, R9, R6, RZ ;  /* 0x0000000609097210 */ /* 0x000fc60007f3e0ff */
[----:B------:R-:W-:Y:S02]  /*0980*/  IMAD.X R4, RZ, RZ, R4, P0 ;  /* 0x000000ffff047224 */ /* 0x000fe400000e0604 */
[----:B------:R-:W-:-:S03]  /*0990*/  IMAD.WIDE.U32 R6, R9, UR4, RZ ;  /* 0x0000000409067c25 */ /* 0x000fc6000f8e00ff */
[----:B------:R-:W-:Y:S01]  /*09a0*/  IADD3.X R4, RZ, R4, RZ, P1, !PT ;  /* 0x00000004ff047210 */ /* 0x000fe20000ffe4ff */
[C---:B------:R-:W-:Y:S01]  /*09b0*/  IMAD R7, R9.reuse, UR5, R7 ;  /* 0x0000000509077c24 */ /* 0x040fe2000f8e0207 */
[----:B------:R-:W-:Y:S02]  /*09c0*/  IADD3 R11, P1, -R6, R8, RZ ;  /* 0x00000008060b7210 */ /* 0x000fe40007f3e1ff */
[----:B------:R-:W-:Y:S01]  /*09d0*/  IADD3 R6, P2, R9, 0x1, RZ ;  /* 0x0000000109067810 */ /* 0x000fe20007f5e0ff */
[----:B------:R-:W-:Y:S01]  /*09e0*/  IMAD R7, R4, UR4, R7 ;  /* 0x0000000404077c24 */ /* 0x000fe2000f8e0207 */
[----:B------:R-:W-:-:S03]  /*09f0*/  ISETP.GE.U32.AND P0, PT, R11, UR4, PT ;  /* 0x000000040b007c0c */ /* 0x000fc6000bf06070 */
[----:B------:R-:W-:Y:S01]  /*0a00*/  IMAD.X R13, R10, 0x1, ~R7, P1 ;  /* 0x000000010a0d7824 */ /* 0x000fe200008e0e07 */
[----:B------:R-:W-:Y:S01]  /*0a10*/  IADD3 R8, P1, R11, -UR4, RZ ;  /* 0x800000040b087c10 */ /* 0x000fe2000ff3e0ff */
[----:B------:R-:W-:-:S03]  /*0a20*/  IMAD.X R7, RZ, RZ, R4, P2 ;  /* 0x000000ffff077224 */ /* 0x000fc600010e0604 */
[C---:B------:R-:W-:Y:S02]  /*0a30*/  ISETP.GE.U32.AND.EX P0, PT, R13.reuse, UR5, PT, P0 ;  /* 0x000000050d007c0c */ /* 0x040fe4000bf06100 */
[----:B------:R-:W-:Y:S02]  /*0a40*/  IADD3.X R10, R13, ~UR5, RZ, P1, !PT ;  /* 0x800000050d0a7c10 */ /* 0x000fe40008ffe4ff */
[----:B------:R-:W-:Y:S02]  /*0a50*/  SEL R8, R8, R11, P0 ;  /* 0x0000000b08087207 */ /* 0x000fe40000000000 */
[----:B------:R-:W-:Y:S02]  /*0a60*/  SEL R9, R6, R9, P0 ;  /* 0x0000000906097207 */ /* 0x000fe40000000000 */
[----:B------:R-:W-:Y:S02]  /*0a70*/  SEL R10, R10, R13, P0 ;  /* 0x0000000d0a0a7207 */ /* 0x000fe40000000000 */
[----:B------:R-:W-:-:S02]  /*0a80*/  ISETP.GE.U32.AND P1, PT, R8, UR4, PT ;  /* 0x0000000408007c0c */ /* 0x000fc4000bf26070 */
[----:B------:R-:W-:Y:S02]  /*0a90*/  SEL R4, R7, R4, P0 ;  /* 0x0000000407047207 */ /* 0x000fe40000000000 */
[----:B------:R-:W-:Y:S02]  /*0aa0*/  IADD3 R6, P2, R9, 0x1, RZ ;  /* 0x0000000109067810 */ /* 0x000fe40007f5e0ff */
[----:B------:R-:W-:Y:S02]  /*0ab0*/  ISETP.GE.U32.AND.EX P0, PT, R10, UR5, PT, P1 ;  /* 0x000000050a007c0c */ /* 0x000fe4000bf06110 */
[----:B------:R-:W-:Y:S01]  /*0ac0*/  ISETP.GE.AND P1, PT, R5, RZ, PT ;  /* 0x000000ff0500720c */ /* 0x000fe20003f26270 */
[----:B------:R-:W-:Y:S01]  /*0ad0*/  IMAD.X R7, RZ, RZ, R4, P2 ;  /* 0x000000ffff077224 */ /* 0x000fe200010e0604 */
[----:B------:R-:W-:Y:S02]  /*0ae0*/  SEL R6, R6, R9, P0 ;  /* 0x0000000906067207 */ /* 0x000fe40000000000 */
[----:B------:R-:W-:-:S02]  /*0af0*/  MOV R5, 0x0 ;  /* 0x0000000000057802 */ /* 0x000fc40000000f00 */
[----:B------:R-:W-:Y:S02]  /*0b00*/  SEL R7, R7, R4, P0 ;  /* 0x0000000407077207 */ /* 0x000fe40000000000 */
[-C--:B------:R-:W-:Y:S02]  /*0b10*/  IADD3 R9, P2, RZ, -R6.reuse, RZ ;  /* 0x80000006ff097210 */ /* 0x080fe40007f5e0ff */
[----:B------:R-:W-:Y:S02]  /*0b20*/  ISETP.NE.U32.AND P0, PT, RZ, c[0x0][0x190], PT ;  /* 0x00006400ff007a0c */ /* 0x000fe40003f05070 */
[----:B------:R-:W-:Y:S01]  /*0b30*/  SEL R6, R9, R6, !P1 ;  /* 0x0000000609067207 */ /* 0x000fe20004800000 */
[----:B------:R-:W-:Y:S01]  /*0b40*/  IMAD.X R4, RZ, RZ, ~R7, P2 ;  /* 0x000000ffff047224 */ /* 0x000fe200010e0e07 */
[----:B------:R-:W-:-:S04]  /*0b50*/  ISETP.NE.AND.EX P0, PT, RZ, c[0x0][0x194], PT, P0 ;  /* 0x00006500ff007a0c */ /* 0x000fc80003f05300 */
[----:B------:R-:W-:Y:S01]  /*0b60*/  SEL R7, R4, R7, !P1 ;  /* 0x0000000704077207 */ /* 0x000fe20004800000 */
[----:B------:R-:W-:Y:S01]  /*0b70*/  IMAD.MOV.U32 R4, RZ, RZ, R0 ;  /* 0x000000ffff047224 */ /* 0x000fe200078e0000 */
[----:B------:R-:W-:Y:S02]  /*0b80*/  SEL R6, R6, 0xffffffff, P0 ;  /* 0xffffffff06067807 */ /* 0x000fe40000000000 */
[----:B------:R-:W-:Y:S01]  /*0b90*/  SEL R7, R7, 0xffffffff, P0 ;  /* 0xffffffff07077807 */ /* 0x000fe20000000000 */
[----:B------:R-:W-:Y:S06]  /*0ba0*/  RET.REL.NODEC R4 `(_ZN2at6native16roll_cuda_kernelIN3c107complexINS2_4HalfEEEEEvPKT_PS6_llllll) ;  /* 0xfffff45004007950 */ /* 0x000fec0003c3ffff */
        .weak           $__internal_1_$__cuda_sm20_rem_s64
        .type           $__internal_1_$__cuda_sm20_rem_s64,@function
        .size           $__internal_1_$__cuda_sm20_rem_s64,(.L_x_92 - $__internal_1_$__cuda_sm20_rem_s64)
$__internal_1_$__cuda_sm20_rem_s64:
[----:B------:R-:W-:Y:S02]  /*0bb0*/  UIADD3 UR6, UP1, URZ, -UR4, URZ ;  /* 0x800000043f067290 */ /* 0x000fe4000ff3e03f */
[----:B------:R-:W-:Y:S02]  /*0bc0*/  UISETP.GE.AND UP0, UPT, UR8, URZ, UPT ;  /* 0x0000003f0800728c */ /* 0x000fe4000bf06270 */
[----:B------:R-:W-:Y:S02]  /*0bd0*/  UIADD3.X UR7, URZ, ~UR8, URZ, UP1, !UPT ;  /* 0x800000083f077290 */ /* 0x000fe40008ffe43f */
[----:B------:R-:W-:-:S02]  /*0be0*/  USEL UR6, UR6, UR4, !UP0 ;  /* 0x0000000406067287 */ /* 0x000fc4000c000000 */
        /* <DEDUP_REMOVED lines=16> */
[----:B------:R-:W-:Y:S01]  /*0cf0*/  IADD3 R7, P2, R13, R6, RZ ;  /* 0x000000060d077210 */ /* 0x000fe20007f5e0ff */
[----:B------:R-:W-:-:S04]  /*0d00*/  IMAD.X R6, R11, 0x1, R5, P0 ;  /* 0x000000010b067824 */ /* 0x000fc800000e0605 */
[----:B------:R-:W-:Y:S01]  /*0d10*/  IMAD.WIDE.U32 R4, R7, UR6, RZ ;  /* 0x0000000607047c25 */ /* 0x000fe2000f8e00ff */
[----:B------:R-:W-:Y:S02]  /*0d20*/  IADD3.X R9, RZ, RZ, R6, P2, P1 ;  /* 0x000000ffff097210 */ /* 0x000fe400017e2406 */
[----:B------:R-:W-:Y:S01]  /*0d30*/  ISETP.GE.AND P1, PT, R3, RZ, PT ;  /* 0x000000ff0300720c */ /* 0x000fe20003f26270 */
[----:B------:R-:W-:Y:S01]  /*0d40*/  IMAD R6, R7, UR7, R5 ;  /* 0x0000000707067c24 */ /* 0x000fe2000f8e0205 */
[----:B------:R-:W-:Y:S02]  /*0d50*/  IADD3 R11, P0, RZ, -R4, RZ ;  /* 0x80000004ff0b7210 */ /* 0x000fe40007f1e0ff */
[-C--:B------:R-:W-:Y:S01]  /*0d60*/  IADD3 R5, P4, RZ, -R2.reuse, RZ ;  /* 0x80000002ff057210 */ /* 0x080fe20007f9e0ff */
[----:B------:R-:W-:Y:S02]  /*0d70*/  IMAD R4, R9, UR6, R6 ;  /* 0x0000000609047c24 */ /* 0x000fe4000f8e0206 */
[----:B------:R-:W-:Y:S01]  /*0d80*/  IMAD.HI.U32 R6, R7, R11, RZ ;  /* 0x0000000b07067227 */ /* 0x000fe200078e00ff */
[----:B------:R-:W-:-:S02]  /*0d90*/  SEL R8, R5, R2, !P1 ;  /* 0x0000000205087207 */ /* 0x000fc40004800000 */
[----:B------:R-:W-:Y:S01]  /*0da0*/  IADD3.X R5, RZ, ~R3, RZ, P4, !PT ;  /* 0x80000003ff057210 */ /* 0x000fe200027fe4ff */
[----:B------:R-:W-:-:S03]  /*0db0*/  IMAD.X R4, RZ, RZ, ~R4, P0 ;  /* 0x000000ffff047224 */ /* 0x000fc600000e0e04 */
[----:B------:R-:W-:Y:S01]  /*0dc0*/  SEL R10, R5, R3, !P1 ;  /* 0x00000003050a7207 */ /* 0x000fe20004800000 */
[----:B------:R-:W-:-:S04]  /*0dd0*/  IMAD.WIDE.U32 R6, P0, R7, R4, R6 ;  /* 0x0000000407067225 */ /* 0x000fc80007800006 */
[----:B------:R-:W-:Y:S02]  /*0de0*/  IMAD.MOV.U32 R5, RZ, RZ, RZ ;  /* 0x000000ffff057224 */ /* 0x000fe400078e00ff */
[----:B------:R-:W-:-:S04]  /*0df0*/  IMAD.HI.U32 R7, P2, R9, R11, R6 ;  /* 0x0000000b09077227 */ /* 0x000fc80007840006 */
[CC--:B------:R-:W-:Y:S02]  /*0e00*/  IMAD R6, R9.reuse, R4.reuse, RZ ;  /* 0x0000000409067224 */ /* 0x0c0fe400078e02ff */
[----:B------:R-:W-:-:S03]  /*0e10*/  IMAD.HI.U32 R4, R9, R4, RZ ;  /* 0x0000000409047227 */ /* 0x000fc600078e00ff */
[----:B------:R-:W-:Y:S01]  /*0e20*/  IADD3 R7, P3, R6, R7, RZ ;  /* 0x0000000706077210 */ /* 0x000fe20007f7e0ff */
[----:B------:R-:W-:-:S04]  /*0e30*/  IMAD.X R9, R4, 0x1, R9, P0 ;  /* 0x0000000104097824 */ /* 0x000fc800000e0609 */
[----:B------:R-:W-:Y:S01]  /*0e40*/  IMAD.HI.U32 R4, R7, R8, RZ ;  /* 0x0000000807047227 */ /* 0x000fe200078e00ff */
[----:B------:R-:W-:-:S05]  /*0e50*/  IADD3.X R9, RZ, RZ, R9, P3, P2 ;  /* 0x000000ffff097210 */ /* 0x000fca0001fe4409 */
[----:B------:R-:W-:-:S04]  /*0e60*/  IMAD.WIDE.U32 R4, R7, R10, R4 ;  /* 0x0000000a07047225 */ /* 0x000fc800078e0004 */
[C---:B------:R-:W-:Y:S02]  /*0e70*/  IMAD R7, R9.reuse, R10, RZ ;  /* 0x0000000a09077224 */ /* 0x040fe400078e02ff */
[----:B------:R-:W-:-:S04]  /*0e80*/  IMAD.HI.U32 R4, P0, R9, R8, R4 ;  /* 0x0000000809047227 */ /* 0x000fc80007800004 */
[----:B------:R-:W-:Y:S01]  /*0e90*/  IMAD.HI.U32 R6, R9, R10, RZ ;  /* 0x0000000a09067227 */ /* 0x000fe200078e00ff */
[----:B------:R-:W-:-:S03]  /*0ea0*/  IADD3 R7, P2, R7, R4, RZ ;  /* 0x0000000407077210 */ /* 0x000fc60007f5e0ff */
[----:B------:R-:W-:Y:S02]  /*0eb0*/  IMAD.X R6, RZ, RZ, R6, P0 ;  /* 0x000000ffff067224 */ /* 0x000fe400000e0606 */
[----:B------:R-:W-:-:S04]  /*0ec0*/  IMAD.WIDE.U32 R4, R7, UR6, RZ ;  /* 0x0000000607047c25 */ /* 0x000fc8000f8e00ff */
[----:B------:R-:W-:Y:S01]  /*0ed0*/  IMAD.X R6, RZ, RZ, R6, P2 ;  /* 0x000000ffff067224 */ /* 0x000fe200010e0606 */
[----:B------:R-:W-:Y:S01]  /*0ee0*/  IADD3 R8, P2, -R4, R8, RZ ;  /* 0x0000000804087210 */ /* 0x000fe20007f5e1ff */
[----:B------:R-:W-:-:S03]  /*0ef0*/  IMAD R7, R7, UR7, R5 ;  /* 0x0000000707077c24 */ /* 0x000fc6000f8e0205 */
[----:B------:R-:W-:Y:S01]  /*0f00*/  ISETP.GE.U32.AND P0, PT, R8, UR6, PT ;  /* 0x0000000608007c0c */ /* 0x000fe2000bf06070 */
[----:B------:R-:W-:-:S05]  /*0f10*/  IMAD R6, R6, UR6, R7 ;  /* 0x0000000606067c24 */ /* 0x000fca000f8e0207 */
[----:B------:R-:W-:Y:S02]  /*0f20*/  IADD3.X R7, ~R6, R10, RZ, P2, !PT ;  /* 0x0000000a06077210 */ /* 0x000fe400017fe5ff */
[----:B------:R-:W-:Y:S02]  /*0f30*/  IADD3 R5, P2, R8, -UR6, RZ ;  /* 0x8000000608057c10 */ /* 0x000fe4000ff5e0ff */
[C---:B------:R-:W-:Y:S02]  /*0f40*/  ISETP.GE.U32.AND.EX P0, PT, R7.reuse, UR7, PT, P0 ;  /* 0x0000000707007c0c */ /* 0x040fe4000bf06100 */
[----:B------:R-:W-:Y:S02]  /*0f50*/  IADD3.X R4, R7, ~UR7, RZ, P2, !PT ;  /* 0x8000000707047c10 */ /* 0x000fe400097fe4ff */
[----:B------:R-:W-:Y:S02]  /*0f60*/  SEL R5, R5, R8, P0 ;  /* 0x0000000805057207 */ /* 0x000fe40000000000 */
[----:B------:R-:W-:-:S02]  /*0f70*/  SEL R4, R4, R7, P0 ;  /* 0x0000000704047207 */ /* 0x000fc40000000000 */
[C---:B------:R-:W-:Y:S02]  /*0f80*/  ISETP.GE.U32.AND P0, PT, R5.reuse, UR6, PT ;  /* 0x0000000605007c0c */ /* 0x040fe4000bf06070 */
[----:B------:R-:W-:Y:S02]  /*0f90*/  IADD3 R6, P2, R5, -UR6, RZ ;  /* 0x8000000605067c10 */ /* 0x000fe4000ff5e0ff */
[C---:B------:R-:W-:Y:S02]  /*0fa0*/  ISETP.GE.U32.AND.EX P0, PT, R4.reuse, UR7, PT, P0 ;  /* 0x0000000704007c0c */ /* 0x040fe4000bf06100 */
[----:B------:R-:W-:Y:S02]  /*0fb0*/  IADD3.X R7, R4, ~UR7, RZ, P2, !PT ;  /* 0x8000000704077c10 */ /* 0x000fe400097fe4ff */
[----:B------:R-:W-:Y:S02]  /*0fc0*/  SEL R6, R6, R5, P0 ;  /* 0x0000000506067207 */ /* 0x000fe40000000000 */
[----:B------:R-:W-:-:S02]  /*0fd0*/  SEL R7, R7, R4, P0 ;  /* 0x0000000407077207 */ /* 0x000fc40000000000 */
[-C--:B------:R-:W-:Y:S02]  /*0fe0*/  IADD3 R5, P2, RZ, -R6.reuse, RZ ;  /* 0x80000006ff057210 */ /* 0x080fe40007f5e0ff */
[----:B------:R-:W-:Y:S02]  /*0ff0*/  ISETP.NE.U32.AND P0, PT, RZ, UR4, PT ;  /* 0x00000004ff007c0c */ /* 0x000fe4000bf05070 */
[----:B------:R-:W-:Y:S01]  /*1000*/  SEL R6, R5, R6, !P1 ;  /* 0x0000000605067207 */ /* 0x000fe20004800000 */
[----:B------:R-:W-:Y:S01]  /*1010*/  IMAD.X R4, RZ, RZ, ~R7, P2 ;  /* 0x000000ffff047224 */ /* 0x000fe200010e0e07 */
[----:B------:R-:W-:Y:S01]  /*1020*/  ISETP.NE.AND.EX P0, PT, RZ, UR8, PT, P0 ;  /* 0x00000008ff007c0c */ /* 0x000fe2000bf05300 */
[----:B------:R-:W-:-:S03]  /*1030*/  IMAD.MOV.U32 R5, RZ, RZ, 0x0 ;  /* 0x00000000ff057424 */ /* 0x000fc600078e00ff */
[----:B------:R-:W-:Y:S01]  /*1040*/  SEL R7, R4, R7, !P1 ;  /* 0x0000000704077207 */ /* 0x000fe20004800000 */
[----:B------:R-:W-:Y:S01]  /*1050*/  IMAD.MOV.U32 R4, RZ, RZ, R0 ;  /* 0x000000ffff047224 */ /* 0x000fe200078e0000 */
[----:B------:R-:W-:Y:S02]  /*1060*/  SEL R6, R6, 0xffffffff, P0 ;  /* 0xffffffff06067807 */ /* 0x000fe40000000000 */
[----:B------:R-:W-:Y:S01]  /*1070*/  SEL R7, R7, 0xffffffff, P0 ;  /* 0xffffffff07077807 */ /* 0x000fe20000000000 */
[----:B------:R-:W-:Y:S06]  /*1080*/  RET.REL.NODEC R4 `(_ZN2at6native16roll_cuda_kernelIN3c107complexINS2_4HalfEEEEEvPKT_PS6_llllll) ;  /* 0xffffef7004007950 */ /* 0x000fec0003c3ffff */
.L_x_6:
[----:B------:R-:W-:-:S00]  /*1090*/  BRA `(.L_x_6) ;  /* 0xfffffff000007947 */ /* 0x000fc0000383ffff */
[----:B------:R-:W-:-:S00]  /*10a0*/  NOP ;  /* 0x0000000000007918 */ /* 0x000fc00000000000 */
        /* <DEDUP_REMOVED lines=13> */
.L_x_92:


//--------------------- .text._ZN2at6native16roll_cuda_kernelIN3c108BFloat16EEEvPKT_PS4_llllll --------------------------
	.section	.text._ZN2at6native16roll_cuda_kernelIN3c108BFloat16EEEvPKT_PS4_llllll,"ax",@progbits
	.sectioninfo	@"SHI_REGISTERS=18"
	.align	128
        .global         _ZN2at6native16roll_cuda_kernelIN3c108BFloat16EEEvPKT_PS4_llllll
        .type           _ZN2at6native16roll_cuda_kernelIN3c108BFloat16EEEvPKT_PS4_llllll,@function
        .size           _ZN2at6native16roll_cuda_kernelIN3c108BFloat16EEEvPKT_PS4_llllll,(.L_x_94 - _ZN2at6native16roll_cuda_kernelIN3c108BFloat16EEEvPKT_PS4_llllll)
        .other          _ZN2at6native16roll_cuda_kernelIN3c108BFloat16EEEvPKT_PS4_llllll,@"STO_CUDA_ENTRY STV_DEFAULT"
_ZN2at6native16roll_cuda_kernelIN3c108BFloat16EEEvPKT_PS4_llllll:
.text._ZN2at6native16roll_cuda_kernelIN3c108BFloat16EEEvPKT_PS4_llllll:
        /* <DEDUP_REMOVED lines=19> */
[----:B------:R-:W-:Y:S05]  /*0130*/  CALL.REL.NOINC `($__internal_3_$__cuda_sm20_rem_s64) ;  /* 0x00000a7000007944 */ /* 0x000fea0003c00000 */
[----:B------:R-:W-:Y:S02]  /*0140*/  IMAD.MOV.U32 R4, RZ, RZ, R6 ;  /* 0x000000ffff047224 */ /* 0x000fe400078e0006 */
[----:B------:R-:W-:Y:S01]  /*0150*/  IMAD.MOV.U32 R5, RZ, RZ, R7 ;  /* 0x000000ffff057224 */ /* 0x000fe200078e0007 */
[----:B------:R-:W-:Y:S05]  /*0160*/  BRA `(.L_x_9) ;  /* 0x0000013000007947 */ /* 0x000fea0003800000 */
.L_x_8:
        /* <DEDUP_REMOVED lines=19> */
.L_x_9:
[----:B------:R-:W-:Y:S05]  /*02a0*/  BSYNC B0 ;  /* 0x0000000000007941 */ /* 0x000fea0003800000 */
.L_x_7:
[----:B------:R-:W-:Y:S01]  /*02b0*/  LOP3.LUT R0, R5, c[0x0][0x194], RZ, 0xfc, !PT ;  /* 0x0000650005007a12 */ /* 0x000fe200078efcff */
[----:B------:R-:W-:Y:S01]  /*02c0*/  ULDC.64 UR8, c[0x0][0x118] ;  /* 0x0000460000087ab9 */ /* 0x000fe20000000a00 */
[----:B------:R-:W-:Y:S02]  /*02d0*/  BSSY B0, `(.L_x_10) ;  /* 0x000001c000007945 */ /* 0x000fe40003800000 */
[----:B------:R-:W-:-:S13]  /*02e0*/  ISETP.NE.U32.AND P0, PT, R0, RZ, PT ;  /* 0x000000ff0000720c */ /* 0x000fda0003f05070 */
[----:B------:R-:W-:Y:S05]  /*02f0*/  @!P0 BRA `(.L_x_11) ;  /* 0x0000005000008947 */ /* 0x000fea0003800000 */
[----:B------:R-:W-:Y:S02]  /*0300*/  MOV R0, 0x320 ;  /* 0x0000032000007802 */ /* 0x000fe40000000f00 */
[----:B------:R-:W-:Y:S05]  /*0310*/  CALL.REL.NOINC `($__internal_2_$__cuda_sm20_div_s64) ;  /* 0x0000034000007944 */ /* 0x000fea0003c00000 */
[----:B------:R-:W-:Y:S02]  /*0320*/  IMAD.MOV.U32 R4, RZ, RZ, R6 ;  /* 0x000000ffff047224 */ /* 0x000fe400078e0006 */
[----:B------:R-:W-:Y:S01]  /*0330*/  IMAD.MOV.U32 R5, RZ, RZ, R7 ;  /* 0x000000ffff057224 */ /* 0x000fe200078e0007 */
[----:B------:R-:W-:Y:S05]  /*0340*/  BRA `(.L_x_12) ;  /* 0x0000014000007947 */ /* 0x000fea0003800000 */
.L_x_11:
        /* <DEDUP_REMOVED lines=20> */
.L_x_12:
[----:B------:R-:W-:Y:S05]  /*0490*/  BSYNC B0 ;  /* 0x0000000000007941 */ /* 0x000fea0003800000 */
.L_x_10:
        /* <DEDUP_REMOVED lines=23> */
[----:B------:R-:W2:Y:S01]  /*0610*/  LDG.E.U16 R5, [R4.64] ;  /* 0x0000000804057981 */ /* 0x000ea2000c1e1500 */
[----:B------:R-:W-:-:S04]  /*0620*/  LEA R6, P0, R2, c[0x0][0x168], 0x1 ;  /* 0x00005a0002067a11 */ /* 0x000fc800078008ff */
[----:B------:R-:W-:-:S05]  /*0630*/  LEA.HI.X R7, R2, c[0x0][0x16c], R3, 0x1, P0 ;  /* 0x00005b0002077a11 */ /* 0x000fca00000f0c03 */
[----:B--2---:R-:W-:Y:S01]  /*0640*/  STG.E.U16 [R6.64], R5 ;  /* 0x0000000506007986 */ /* 0x004fe2000c101508 */
[----:B------:R-:W-:Y:S05]  /*0650*/  EXIT ;  /* 0x000000000000794d */ /* 0x000fea0003800000 */
        .weak           $__internal_2_$__cuda_sm20_div_s64
        .type           $__internal_2_$__cuda_sm20_div_s64,@function
        .size           $__internal_2_$__cuda_sm20_div_s64,($__internal_3_$__cuda_sm20_rem_s64 - $__internal_2_$__cuda_sm20_div_s64)
$__internal_2_$__cuda_sm20_div_s64:
        /* <DEDUP_REMOVED lines=84> */
[----:B------:R-:W-:Y:S06]  /*0ba0*/  RET.REL.NODEC R4 `(_ZN2at6native16roll_cuda_kernelIN3c108BFloat16EEEvPKT_PS4_llllll) ;  /* 0xfffff45004007950 */ /* 0x000fec0003c3ffff */
        .weak           $__internal_3_$__cuda_sm20_rem_s64
        .type           $__internal_3_$__cuda_sm20_rem_s64,@function
        .size           $__internal_3_$__cuda_sm20_rem_s64,(.L_x_94 - $__internal_3_$__cuda_sm20_rem_s64)
$__internal_3_$__cuda_sm20_rem_s64:
        /* <DEDUP_REMOVED lines=77> */
[----:B------:R-:W-:Y:S06]  /*1080*/  RET.REL.NODEC R4 `(_ZN2at6native16roll_cuda_kernelIN3c108BFloat16EEEvPKT_PS4_llllll) ;  /* 0xffffef7004007950 */ /* 0x000fec0003c3ffff */
.L_x_13:
        /* <DEDUP_REMOVED lines=15> */
.L_x_94:


//--------------------- .text._ZN2at6native16roll_cuda_kernelIbEEvPKT_PS2_llllll --------------------------
	.section	.text._ZN2at6native16roll_cuda_kernelIbEEvPKT_PS2_llllll,"ax",@progbits
	.sectioninfo	@"SHI_REGISTERS=18"
	.align	128
        .global         _ZN2at6native16roll_cuda_kernelIbEEvPKT_PS2_llllll
        .type           _ZN2at6native16roll_cuda_kernelIbEEvPKT_PS2_llllll,@function
        .size           _ZN2at6native16roll_cuda_kernelIbEEvPKT_PS2_llllll,(.L_x_96 - _ZN2at6native16roll_cuda_kernelIbEEvPKT_PS2_llllll)
        .other          _ZN2at6native16roll_cuda_kernelIbEEvPKT_PS2_llllll,@"STO_CUDA_ENTRY STV_DEFAULT"
_ZN2at6native16roll_cuda_kernelIbEEvPKT_PS2_llllll:
.text._ZN2at6native16roll_cuda_kernelIbEEvPKT_PS2_llllll:
        /* <DEDUP_REMOVED lines=19> */
[----:B------:R-:W-:Y:S05]  /*0130*/  CALL.REL.NOINC `($__internal_5_$__cuda_sm20_rem_s64) ;  /* 0x00000a5000007944 */ /* 0x000fea0003c00000 */
[----:B------:R-:W-:Y:S02]  /*0140*/  IMAD.MOV.U32 R4, RZ, RZ, R6 ;  /* 0x000000ffff047224 */ /* 0x000fe400078e0006 */
[----:B------:R-:W-:Y:S01]  /*0150*/  IMAD.MOV.U32 R5, RZ, RZ, R7 ;  /* 0x000000ffff057224 */ /* 0x000fe200078e0007 */
[----:B------:R-:W-:Y:S05]  /*0160*/  BRA `(.L_x_16) ;  /* 0x0000013000007947 */ /* 0x000fea0003800000 */
.L_x_15:
        /* <DEDUP_REMOVED lines=19> */
.L_x_16:
[----:B------:R-:W-:Y:S05]  /*02a0*/  BSYNC B0 ;  /* 0x0000000000007941 */ /* 0x000fea0003800000 */
.L_x_14:
[----:B------:R-:W-:Y:S01]  /*02b0*/  LOP3.LUT R0, R5, c[0x0][0x194], RZ, 0xfc, !PT ;  /* 0x0000650005007a12 */ /* 0x000fe200078efcff */
[----:B------:R-:W-:Y:S01]  /*02c0*/  ULDC.64 UR8, c[0x0][0x118] ;  /* 0x0000460000087ab9 */ /* 0x000fe20000000a00 */
[----:B------:R-:W-:Y:S02]  /*02d0*/  BSSY B0, `(.L_x_17) ;  /* 0x000001c000007945 */ /* 0x000fe40003800000 */
[----:B------:R-:W-:-:S13]  /*02e0*/  ISETP.NE.U32.AND P0, PT, R0, RZ, PT ;  /* 0x000000ff0000720c */ /* 0x000fda0003f05070 */
[----:B------:R-:W-:Y:S05]  /*02f0*/  @!P0 BRA `(.L_x_18) ;  /* 0x0000005000008947 */ /* 0x000fea0003800000 */
[----:B------:R-:W-:Y:S02]  /*0300*/  MOV R0, 0x320 ;  /* 0x0000032000007802 */ /* 0x000fe40000000f00 */
[----:B------:R-:W-:Y:S05]  /*0310*/  CALL.REL.NOINC `($__internal_4_$__cuda_sm20_div_s64) ;  /* 0x0000032000007944 */ /* 0x000fea0003c00000 */
[----:B------:R-:W-:Y:S02]  /*0320*/  IMAD.MOV.U32 R4, RZ, RZ, R6 ;  /* 0x000000ffff047224 */ /* 0x000fe400078e0006 */
[----:B------:R-:W-:Y:S01]  /*0330*/  IMAD.MOV.U32 R5, RZ, RZ, R7 ;  /* 0x000000ffff057224 */ /* 0x000fe200078e0007 */
[----:B------:R-:W-:Y:S05]  /*0340*/  BRA `(.L_x_19) ;  /* 0x0000014000007947 */ /* 0x000fea0003800000 */
.L_x_18:
        /* <DEDUP_REMOVED lines=20> */
.L_x_19:
[----:B------:R-:W-:Y:S05]  /*0490*/  BSYNC B0 ;  /* 0x0000000000007941 */ /* 0x000fea0003800000 */
.L_x_17:
[----:B------:R-:W-:Y:S01]  /*04a0*/  ULDC.64 UR4, c[0x0][0x188] ;  /* 0x0000620000047ab9 */ /* 0x000fe20000000a00 */
[----:B------:R-:W-:Y:S01]  /*04b0*/  IMAD.MOV.U32 R8, RZ, RZ, c[0x0][0x194] ;  /* 0x00006500ff087624 */ /* 0x000fe200078e00ff */
[----:B------:R-:W-:Y:S01]  /*04c0*/  ULDC.64 UR6, c[0x0][0x180] ;  /* 0x0000600000067ab9 */ /* 0x000fe20000000a00 */
[----:B------:R-:W-:Y:S01]  /*04d0*/  IMAD.MOV.U32 R13, RZ, RZ, c[0x0][0x190] ;  /* 0x00006400ff0d7624 */ /* 0x000fe200078e00ff */
[----:B------:R-:W-:Y:S01]  /*04e0*/  UIADD3 UR4, UP0, UR4, -UR6, URZ ;  /* 0x8000000604047290 */ /* 0x000fe2000ff1e03f */
[----:B------:R-:W-:Y:S02]  /*04f0*/  IMAD R8, R8, c[0x0][0x180], RZ ;  /* 0x0000600008087a24 */ /* 0x000fe400078e02ff */
[C---:B------:R-:W-:Y:S01]  /*0500*/  IMAD.WIDE.U32 R6, R13.reuse, c[0x0][0x180], RZ ;  /* 0x000060000d067a25 */ /* 0x040fe200078e00ff */
[----:B------:R-:W-:Y:S02]  /*0510*/  UIADD3.X UR5, UR5, ~UR7, URZ, UP0, !UPT ;  /* 0x8000000705057290 */ /* 0x000fe400087fe43f */
[----:B------:R-:W-:Y:S01]  /*0520*/  ISETP.GE.U32.AND P0, PT, R4, UR4, PT ;  /* 0x0000000404007c0c */ /* 0x000fe2000bf06070 */
[----:B------:R-:W-:Y:S01]  /*0530*/  IMAD R13, R13, c[0x0][0x184], R8 ;  /* 0x000061000d0d7a24 */ /* 0x000fe200078e0208 */
[----:B------:R-:W-:-:S02]  /*0540*/  IADD3 R4, P1, RZ, -c[0x0][0x190], RZ ;  /* 0x80006400ff047a10 */ /* 0x000fc40007f3e0ff */
[----:B------:R-:W-:Y:S02]  /*0550*/  ISETP.GE.AND.EX P0, PT, R5, UR5, PT, P0 ;  /* 0x0000000505007c0c */ /* 0x000fe4000bf06300 */
[----:B------:R-:W-:Y:S01]  /*0560*/  IADD3.X R11, RZ, ~c[0x0][0x194], RZ, P1, !PT ;  /* 0x80006500ff0b7a10 */ /* 0x000fe20000ffe4ff */
[C---:B------:R-:W-:Y:S02]  /*0570*/  IMAD R0, R4.reuse, UR5, RZ ;  /* 0x0000000504007c24 */ /* 0x040fe4000f8e02ff */
[----:B------:R-:W-:-:S04]  /*0580*/  IMAD.WIDE.U32 R4, R4, UR4, RZ ;  /* 0x0000000404047c25 */ /* 0x000fc8000f8e00ff */
[----:B------:R-:W-:Y:S01]  /*0590*/  IMAD R11, R11, UR4, R0 ;  /* 0x000000040b0b7c24 */ /* 0x000fe2000f8e0200 */
[----:B------:R-:W-:-:S03]  /*05a0*/  SEL R9, R6, R4, !P0 ;  /* 0x0000000406097207 */ /* 0x000fc60004000000 */
[----:B------:R-:W-:Y:S01]  /*05b0*/  IMAD.IADD R5, R5, 0x1, R11 ;  /* 0x0000000105057824 */ /* 0x000fe200078e020b */
[----:B------:R-:W-:Y:S01]  /*05c0*/  IADD3 R4, P1, P2, R9, c[0x0][0x160], R2 ;  /* 0x0000580009047a10 */ /* 0x000fe20007a3e002 */
[----:B------:R-:W-:-:S05]  /*05d0*/  @!P0 IMAD.IADD R5, R7, 0x1, R13 ;  /* 0x0000000107058824 */ /* 0x000fca00078e020d */
[----:B------:R-:W-:-:S06]  /*05e0*/  IADD3.X R5, R5, c[0x0][0x164], R3, P1, P2 ;  /* 0x0000590005057a10 */ /* 0x000fcc0000fe4403 */
[----:B------:R-:W2:Y:S01]  /*05f0*/  LDG.E.U8 R5, [R4.64] ;  /* 0x0000000804057981 */ /* 0x000ea2000c1e1100 */
[----:B------:R-:W-:-:S04]  /*0600*/  IADD3 R2, P0, R2, c[0x0][0x168], RZ ;  /* 0x00005a0002027a10 */ /* 0x000fc80007f1e0ff */
[----:B------:R-:W-:-:S05]  /*0610*/  IADD3.X R3, R3, c[0x0][0x16c], RZ, P0, !PT ;  /* 0x00005b0003037a10 */ /* 0x000fca00007fe4ff */
[----:B--2---:R-:W-:Y:S01]  /*0620*/  STG.E.U8 [R2.64], R5 ;  /* 0x0000000502007986 */ /* 0x004fe2000c101108 */
[----:B------:R-:W-:Y:S05]  /*0630*/  EXIT ;  /* 0x000000000000794d */ /* 0x000fea0003800000 */
        .weak           $__internal_4_$__cuda_sm20_div_s64
        .type           $__internal_4_$__cuda_sm20_div_s64,@function
        .size           $__internal_4_$__cuda_sm20_div_s64,($__internal_5_$__cuda_sm20_rem_s64 - $__internal_4_$__cuda_sm20_div_s64)
$__internal_4_$__cuda_sm20_div_s64:
        /* <DEDUP_REMOVED lines=25> */
[----:B------:R-:W-:-:S03]  /*07d0*/  IADD3.X R11, RZ, RZ, R8, P2, P1 ;  /* 0x000000ffff0b7210 */ /* 0x000fc600017e2408 */
[----:B------:R-:W-:Y:S01]  /*07e0*/  IMAD R8, R9, UR5, R7 ;  /* 0x0000000509087c24 */ /* 0x000fe2000f8e0207 */
[----:B------:R-:W-:Y:S02]  /*07f0*/  IADD3 R13, P0, RZ, -R6, RZ ;  /* 0x80000006ff0d7210 */ /* 0x000fe40007f1e0ff */
[----:B------:R-:W-:Y:S01]  /*0800*/  IADD3 R7, P4, RZ, -R4, RZ ;  /* 0x80000004ff077210 */ /* 0x000fe20007f9e0ff */
[----:B------:R-:W-:Y:S02]  /*0810*/  IMAD R6, R11, UR4, R8 ;  /* 0x000000040b067c24 */ /* 0x000fe4000f8e0208 */
[----:B------:R-:W-:-:S03]  /*0820*/  IMAD.HI.U32 R8, R9, R13, RZ ;  /* 0x0000000d09087227 */ /* 0x000fc600078e00ff */
[----:B------:R-:W-:-:S05]  /*0830*/  IADD3.X R6, RZ, ~R6, RZ, P0, !PT ;  /* 0x80000006ff067210 */ /* 0x000fca00007fe4ff */
        /* <DEDUP_REMOVED lines=22> */
[C---:B------:R-:W-:Y:S01]  /*09a0*/  IMAD R7, R9.reuse, UR5, R7 ;  /* 0x0000000509077c24 */ /* 0x040fe2000f8e0207 */
[----:B------:R-:W-:Y:S02]  /*09b0*/  IADD3 R6, P2, R9, 0x1, RZ ;  /* 0x0000000109067810 */ /* 0x000fe40007f5e0ff */
[----:B------:R-:W-:Y:S01]  /*09c0*/  ISETP.GE.U32.AND P0, PT, R11, UR4, PT ;  /* 0x000000040b007c0c */ /* 0x000fe2000bf06070 */
[----:B------:R-:W-:-:S05]  /*09d0*/  IMAD R7, R4, UR4, R7 ;  /* 0x0000000404077c24 */ /* 0x000fca000f8e0207 */
[----:B------:R-:W-:Y:S01]  /*09e0*/  IADD3.X R13, ~R7, R10, RZ, P1, !PT ;  /* 0x0000000a070d7210 */ /* 0x000fe20000ffe5ff */
[----:B------:R-:W-:Y:S01]  /*09f0*/  IMAD.X R7, RZ, RZ, R4, P2 ;  /* 0x000000ffff077224 */ /* 0x000fe200010e0604 */
[----:B------:R-:W-:Y:S02]  /*0a00*/  IADD3 R8, P1, R11, -UR4, RZ ;  /* 0x800000040b087c10 */ /* 0x000fe4000ff3e0ff */
[C---:B------:R-:W-:Y:S02]  /*0a10*/  ISETP.GE.U32.AND.EX P0, PT, R13.reuse, UR5, PT, P0 ;  /* 0x000000050d007c0c */ /* 0x040fe4000bf06100 */
[----:B------:R-:W-:Y:S02]  /*0a20*/  IADD3.X R10, R13, ~UR5, RZ, P1, !PT ;  /* 0x800000050d0a7c10 */ /* 0x000fe40008ffe4ff */
[----:B------:R-:W-:Y:S02]  /*0a30*/  SEL R8, R8, R11, P0 ;  /* 0x0000000b08087207 */ /* 0x000fe40000000000 */
[----:B------:R-:W-:-:S02]  /*0a40*/  SEL R9, R6, R9, P0 ;  /* 0x0000000906097207 */ /* 0x000fc40000000000 */
[----:B------:R-:W-:Y:S02]  /*0a50*/  SEL R10, R10, R13, P0 ;  /* 0x0000000d0a0a7207 */ /* 0x000fe40000000000 */
[----:B------:R-:W-:Y:S02]  /*0a60*/  ISETP.GE.U32.AND P1, PT, R8, UR4, PT ;  /* 0x0000000408007c0c */ /* 0x000fe4000bf26070 */
[----:B------:R-:W-:Y:S02]  /*0a70*/  SEL R4, R7, R4, P0 ;  /* 0x0000000407047207 */ /* 0x000fe40000000000 */
[----:B------:R-:W-:Y:S02]  /*0a80*/  IADD3 R6, P2, R9, 0x1, RZ ;  /* 0x0000000109067810 */ /* 0x000fe40007f5e0ff */
[----:B------:R-:W-:Y:S02]  /*0a90*/  ISETP.GE.U32.AND.EX P0, PT, R10, UR5, PT, P1 ;  /* 0x000000050a007c0c */ /* 0x000fe4000bf06110 */
[----:B------:R-:W-:Y:S01]  /*0aa0*/  ISETP.GE.AND P1, PT, R5, RZ, PT ;  /* 0x000000ff0500720c */ /* 0x000fe20003f26270 */
[----:B------:R-:W-:Y:S01]  /*0ab0*/  IMAD.X R7, RZ, RZ, R4, P2 ;  /* 0x000000ffff077224 */ /* 0x000fe200010e0604 */
[----:B------:R-:W-:-:S02]  /*0ac0*/  SEL R6, R6, R9, P0 ;  /* 0x0000000906067207 */ /* 0x000fc40000000000 */
[----:B------:R-:W-:Y:S02]  /*0ad0*/  MOV R5, 0x0 ;  /* 0x0000000000057802 */ /* 0x000fe40000000f00 */
        /* <DEDUP_REMOVED lines=10> */
[----:B------:R-:W-:Y:S06]  /*0b80*/  RET.REL.NODEC R4 `(_ZN2at6native16roll_cuda_kernelIbEEvPKT_PS2_llllll) ;  /* 0xfffff47004007950 */ /* 0x000fec0003c3ffff */
        .weak           $__internal_5_$__cuda_sm20_rem_s64
        .type           $__internal_5_$__cuda_sm20_rem_s64,@function
        .size           $__internal_5_$__cuda_sm20_rem_s64,(.L_x_96 - $__internal_5_$__cuda_sm20_rem_s64)
$__internal_5_$__cuda_sm20_rem_s64:
        /* <DEDUP_REMOVED lines=77> */
[----:B------:R-:W-:Y:S06]  /*1060*/  RET.REL.NODEC R4 `(_ZN2at6native16roll_cuda_kernelIbEEvPKT_PS2_llllll) ;  /* 0xffffef9004007950 */ /* 0x000fec0003c3ffff */
.L_x_20:
        /* <DEDUP_REMOVED lines=9> */
.L_x_96:


//--------------------- .text._ZN2at6native16roll_cuda_kernelIN3c104HalfEEEvPKT_PS4_llllll --------------------------
	.section	.text._ZN2at6native16roll_cuda_kernelIN3c104HalfEEEvPKT_PS4_llllll,"ax",@progbits
	.sectioninfo	@"SHI_REGISTERS=18"
	.align	128
        .global         _ZN2at6native16roll_cuda_kernelIN3c104HalfEEEvPKT_PS4_llllll
        .type           _ZN2at6native16roll_cuda_kernelIN3c104HalfEEEvPKT_PS4_llllll,@function
        .size           _ZN2at6native16roll_cuda_kernelIN3c104HalfEEEvPKT_PS4_llllll,(.L_x_98 - _ZN2at6native16roll_cuda_kernelIN3c104HalfEEEvPKT_PS4_llllll)
        .other          _ZN2at6native16roll_cuda_kernelIN3c104HalfEEEvPKT_PS4_llllll,@"STO_CUDA_ENTRY STV_DEFAULT"
_ZN2at6native16roll_cuda_kernelIN3c104HalfEEEvPKT_PS4_llllll:
.text._ZN2at6native16roll_cuda_kernelIN3c104HalfEEEvPKT_PS4_llllll:
        /* <DEDUP_REMOVED lines=19> */
[----:B------:R-:W-:Y:S05]  /*0130*/  CALL.REL.NOINC `($__internal_7_$__cuda_sm20_rem_s64) ;  /* 0x00000a7000007944 */ /* 0x000fea0003c00000 */
[----:B------:R-:W-:Y:S02]  /*0140*/  IMAD.MOV.U32 R4, RZ, RZ, R6 ;  /* 0x000000ffff047224 */ /* 0x000fe400078e0006 */
[----:B------:R-:W-:Y:S01]  /*0150*/  IMAD.MOV.U32 R5, RZ, RZ, R7 ;  /* 0x000000ffff057224 */ /* 0x000fe200078e0007 */
[----:B------:R-:W-:Y:S05]  /*0160*/  BRA `(.L_x_23) ;  /* 0x0000013000007947 */ /* 0x000fea0003800000 */
.L_x_22:
        /* <DEDUP_REMOVED lines=19> */
.L_x_23:
[----:B------:R-:W-:Y:S05]  /*02a0*/  BSYNC B0 ;  /* 0x0000000000007941 */ /* 0x000fea0003800000 */
.L_x_21:
[----:B------:R-:W-:Y:S01]  /*02b0*/  LOP3.LUT R0, R5, c[0x0][0x194], RZ, 0xfc, !PT ;  /* 0x0000650005007a12 */ /* 0x000fe200078efcff */
[----:B------:R-:W-:Y:S01]  /*02c0*/  ULDC.64 UR8, c[0x0][0x118] ;  /* 0x0000460000087ab9 */ /* 0x000fe20000000a00 */
[----:B------:R-:W-:Y:S02]  /*02d0*/  BSSY B0, `(.L_x_24) ;  /* 0x000001c000007945 */ /* 0x000fe40003800000 */
[----:B------:R-:W-:-:S13]  /*02e0*/  ISETP.NE.U32.AND P0, PT, R0, RZ, PT ;  /* 0x000000ff0000720c */ /* 0x000fda0003f05070 */
[----:B------:R-:W-:Y:S05]  /*02f0*/  @!P0 BRA `(.L_x_25) ;  /* 0x0000005000008947 */ /* 0x000fea0003800000 */
[----:B------:R-:W-:Y:S02]  /*0300*/  MOV R0, 0x320 ;  /* 0x0000032000007802 */ /* 0x000fe40000000f00 */
[----:B------:R-:W-:Y:S05]  /*0310*/  CALL.REL.NOINC `($__internal_6_$__cuda_sm20_div_s64) ;  /* 0x0000034000007944 */ /* 0x000fea0003c00000 */
[----:B------:R-:W-:Y:S02]  /*0320*/  IMAD.MOV.U32 R4, RZ, RZ, R6 ;  /* 0x000000ffff047224 */ /* 0x000fe400078e0006 */
[----:B------:R-:W-:Y:S01]  /*0330*/  IMAD.MOV.U32 R5, RZ, RZ, R7 ;  /* 0x000000ffff057224 */ /* 0x000fe200078e0007 */
[----:B------:R-:W-:Y:S05]  /*0340*/  BRA `(.L_x_26) ;  /* 0x0000014000007947 */ /* 0x000fea0003800000 */
.L_x_25:
        /* <DEDUP_REMOVED lines=20> */
.L_x_26:
[----:B------:R-:W-:Y:S05]  /*0490*/  BSYNC B0 ;  /* 0x0000000000007941 */ /* 0x000fea0003800000 */
.L_x_24:
        /* <DEDUP_REMOVED lines=28> */
        .weak           $__internal_6_$__cuda_sm20_div_s64
        .type           $__internal_6_$__cuda_sm20_div_s64,@function
        .size           $__internal_6_$__cuda_sm20_div_s64,($__internal_7_$__cuda_sm20_rem_s64 - $__internal_6_$__cuda_sm20_div_s64)
$__internal_6_$__cuda_sm20_div_s64:
        /* <DEDUP_REMOVED lines=84> */
[----:B------:R-:W-:Y:S06]  /*0ba0*/  RET.REL.NODEC R4 `(_ZN2at6native16roll_cuda_kernelIN3c104HalfEEEvPKT_PS4_llllll) ;  /* 0xfffff45004007950 */ /* 0x000fec0003c3ffff */
        .weak           $__internal_7_$__cuda_sm20_rem_s64
        .type           $__internal_7_$__cuda_sm20_rem_s64,@function
        .size           $__internal_7_$__cuda_sm20_rem_s64,(.L_x_98 - $__internal_7_$__cuda_sm20_rem_s64)
$__internal_7_$__cuda_sm20_rem_s64:
        /* <DEDUP_REMOVED lines=77> */
[----:B------:R-:W-:Y:S06]  /*1080*/  RET.REL.NODEC R4 `(_ZN2at6native16roll_cuda_kernelIN3c104HalfEEEvPKT_PS4_llllll) ;  /* 0xffffef7004007950 */ /* 0x000fec0003c3ffff */
.L_x_27:
        /* <DEDUP_REMOVED lines=15> */
.L_x_98:


//--------------------- .text._ZN2at6native16roll_cuda_kernelIN3c107complexIfEEEEvPKT_PS5_llllll --------------------------
	.section	.text._ZN2at6native16roll_cuda_kernelIN3c107complexIfEEEEvPKT_PS5_llllll,"ax",@progbits
	.sectioninfo	@"SHI_REGISTERS=18"
	.align	128
        .global         _ZN2at6native16roll_cuda_kernelIN3c107complexIfEEEEvPKT_PS5_llllll
        .type           _ZN2at6native16roll_cuda_kernelIN3c107complexIfEEEEvPKT_PS5_llllll,@function
        .size           _ZN2at6native16roll_cuda_kernelIN3c107complexIfEEEEvPKT_PS5_llllll,(.L_x_100 - _ZN2at6native16roll_cuda_kernelIN3c107complexIfEEEEvPKT_PS5_llllll)
        .other          _ZN2at6native16roll_cuda_kernelIN3c107complexIfEEEEvPKT_PS5_llllll,@"STO_CUDA_ENTRY STV_DEFAULT"
_ZN2at6native16roll_cuda_kernelIN3c107complexIfEEEEvPKT_PS5_llllll:
.text._ZN2at6native16roll_cuda_kernelIN3c107complexIfEEEEvPKT_PS5_llllll:
        /* <DEDUP_REMOVED lines=19> */
[----:B------:R-:W-:Y:S05]  /*0130*/  CALL.REL.NOINC `($__internal_9_$__cuda_sm20_rem_s64) ;  /* 0x00000a7000007944 */ /* 0x000fea0003c00000 */
[----:B------:R-:W-:Y:S02]  /*0140*/  IMAD.MOV.U32 R4, RZ, RZ, R6 ;  /* 0x000000ffff047224 */ /* 0x000fe400078e0006 */
[----:B------:R-:W-:Y:S01]  /*0150*/  IMAD.MOV.U32 R5, RZ, RZ, R7 ;  /* 0x000000ffff057224 */ /* 0x000fe200078e0007 */
[----:B------:R-:W-:Y:S05]  /*0160*/  BRA `(.L_x_30) ;  /* 0x0000013000007947 */ /* 0x000fea0003800000 */
.L_x_29:
        /* <DEDUP_REMOVED lines=19> */
.L_x_30:
[----:B------:R-:W-:Y:S05]  /*02a0*/  BSYNC B0 ;  /* 0x0000000000007941 */ /* 0x000fea0003800000 */
.L_x_28:
[----:B------:R-:W-:Y:S01]  /*02b0*/  LOP3.LUT R0, R5, c[0x0][0x194], RZ, 0xfc, !PT ;  /* 0x0000650005007a12 */ /* 0x000fe200078efcff */
[----:B------:R-:W-:Y:S01]  /*02c0*/  ULDC.64 UR8, c[0x0][0x118] ;  /* 0x0000460000087ab9 */ /* 0x000fe20000000a00 */
[----:B------:R-:W-:Y:S02]  /*02d0*/  BSSY B0, `(.L_x_31) ;  /* 0x000001c000007945 */ /* 0x000fe40003800000 */
[----:B------:R-:W-:-:S13]  /*02e0*/  ISETP.NE.U32.AND P0, PT, R0, RZ, PT ;  /* 0x000000ff0000720c */ /* 0x000fda0003f05070 */
[----:B------:R-:W-:Y:S05]  /*02f0*/  @!P0 BRA `(.L_x_32) ;  /* 0x0000005000008947 */ /* 0x000fea0003800000 */
[----:B------:R-:W-:Y:S02]  /*0300*/  MOV R0, 0x320 ;  /* 0x0000032000007802 */ /* 0x000fe40000000f00 */
[----:B------:R-:W-:Y:S05]  /*0310*/  CALL.REL.NOINC `($__internal_8_$__cuda_sm20_div_s64) ;  /* 0x0000034000007944 */ /* 0x000fea0003c00000 */
[----:B------:R-:W-:Y:S02]  /*0320*/  IMAD.MOV.U32 R4, RZ, RZ, R6 ;  /* 0x000000ffff047224 */ /* 0x000fe400078e0006 */
[----:B------:R-:W-:Y:S01]  /*0330*/  IMAD.MOV.U32 R5, RZ, RZ, R7 ;  /* 0x000000ffff057224 */ /* 0x000fe200078e0007 */
[----:B------:R-:W-:Y:S05]  /*0340*/  BRA `(.L_x_33) ;  /* 0x0000014000007947 */ /* 0x000fea0003800000 */
.L_x_32:
        /* <DEDUP_REMOVED lines=20> */
.L_x_33:
[----:B------:R-:W-:Y:S05]  /*0490*/  BSYNC B0 ;  /* 0x0000000000007941 */ /* 0x000fea0003800000 */
.L_x_31:
        /* <DEDUP_REMOVED lines=23> */
[----:B------:R-:W2:Y:S01]  /*0610*/  LDG.E.64 R4, [R4.64] ;  /* 0x0000000804047981 */ /* 0x000ea2000c1e1b00 */
[----:B------:R-:W-:-:S04]  /*0620*/  LEA R6, P0, R2, c[0x0][0x168], 0x3 ;  /* 0x00005a0002067a11 */ /* 0x000fc800078018ff */
[----:B------:R-:W-:-:S05]  /*0630*/  LEA.HI.X R7, R2, c[0x0][0x16c], R3, 0x3, P0 ;  /* 0x00005b0002077a11 */ /* 0x000fca00000f1c03 */
[----:B--2---:R-:W-:Y:S01]  /*0640*/  STG.E.64 [R6.64], R4 ;  /* 0x0000000406007986 */ /* 0x004fe2000c101b08 */
[----:B------:R-:W-:Y:S05]  /*0650*/  EXIT ;  /* 0x000000000000794d */ /* 0x000fea0003800000 */
        .weak           $__internal_8_$__cuda_sm20_div_s64
        .type           $__internal_8_$__cuda_sm20_div_s64,@function
        .size           $__internal_8_$__cuda_sm20_div_s64,($__internal_9_$__cuda_sm20_rem_s64 - $__internal_8_$__cuda_sm20_div_s64)
$__internal_8_$__cuda_sm20_div_s64:
        /* <DEDUP_REMOVED lines=84> */
[----:B------:R-:W-:Y:S06]  /*0ba0*/  RET.REL.NODEC R4 `(_ZN2at6native16roll_cuda_kernelIN3c107complexIfEEEEvPKT_PS5_llllll) ;  /* 0xfffff45004007950 */ /* 0x000fec0003c3ffff */
        .weak           $__internal_9_$__cuda_sm20_rem_s64
        .type           $__internal_9_$__cuda_sm20_rem_s64,@function
        .size           $__internal_9_$__cuda_sm20_rem_s64,(.L_x_100 - $__internal_9_$__cuda_sm20_rem_s64)
$__internal_9_$__cuda_sm20_rem_s64:
        /* <DEDUP_REMOVED lines=77> */
[----:B------:R-:W-:Y:S06]  /*1080*/  RET.REL.NODEC R4 `(_ZN2at6native16roll_cuda_kernelIN3c107complexIfEEEEvPKT_PS5_llllll) ;  /* 0xffffef7004007950 */ /* 0x000fec0003c3ffff */
.L_x_34:
        /* <DEDUP_REMOVED lines=15> */
.L_x_100:


//--------------------- .text._ZN2at6native16roll_cuda_kernelIN3c107complexIdEEEEvPKT_PS5_llllll --------------------------
	.section	.text._ZN2at6native16roll_cuda_kernelIN3c107complexIdEEEEvPKT_PS5_llllll,"ax",@progbits
	.sectioninfo	@"SHI_REGISTERS=18"
	.align	128
        .global         _ZN2at6native16roll_cuda_kernelIN3c107complexIdEEEEvPKT_PS5_llllll
        .type           _ZN2at6native16roll_cuda_kernelIN3c107complexIdEEEEvPKT_PS5_llllll,@function
        .size           _ZN2at6native16roll_cuda_kernelIN3c107complexIdEEEEvPKT_PS5_llllll,(.L_x_102 - _ZN2at6native16roll_cuda_kernelIN3c107complexIdEEEEvPKT_PS5_llllll)
        .other          _ZN2at6native16roll_cuda_kernelIN3c107complexIdEEEEvPKT_PS5_llllll,@"STO_CUDA_ENTRY STV_DEFAULT"
_ZN2at6native16roll_cuda_kernelIN3c107complexIdEEEEvPKT_PS5_llllll:
.text._ZN2at6native16roll_cuda_kernelIN3c107complexIdEEEEvPKT_PS5_llllll:
        /* <DEDUP_REMOVED lines=19> */
[----:B------:R-:W-:Y:S05]  /*0130*/  CALL.REL.NOINC `($__internal_11_$__cuda_sm20_rem_s64) ;  /* 0x00000a7000007944 */ /* 0x000fea0003c00000 */
[----:B------:R-:W-:Y:S02]  /*0140*/  IMAD.MOV.U32 R4, RZ, RZ, R6 ;  /* 0x000000ffff047224 */ /* 0x000fe400078e0006 */
[----:B------:R-:W-:Y:S01]  /*0150*/  IMAD.MOV.U32 R5, RZ, RZ, R7 ;  /* 0x000000ffff057224 */ /* 0x000fe200078e0007 */
[----:B------:R-:W-:Y:S05]  /*0160*/  BRA `(.L_x_37) ;  /* 0x0000013000007947 */ /* 0x000fea0003800000 */
.L_x_36:
        /* <DEDUP_REMOVED lines=19> */
.L_x_37:
[----:B------:R-:W-:Y:S05]  /*02a0*/  BSYNC B0 ;  /* 0x0000000000007941 */ /* 0x000fea0003800000 */
.L_x_35:
[----:B------:R-:W-:Y:S01]  /*02b0*/  LOP3.LUT R0, R5, c[0x0][0x194], RZ, 0xfc, !PT ;  /* 0x0000650005007a12 */ /* 0x000fe200078efcff */
[----:B------:R-:W-:Y:S01]  /*02c0*/  ULDC.64 UR8, c[0x0][0x118] ;  /* 0x0000460000087ab9 */ /* 0x000fe20000000a00 */
[----:B------:R-:W-:Y:S02]  /*02d0*/  BSSY B0, `(.L_x_38) ;  /* 0x000001c000007945 */ /* 0x000fe40003800000 */
[----:B------:R-:W-:-:S13]  /*02e0*/  ISETP.NE.U32.AND P0, PT, R0, RZ, PT ;  /* 0x000000ff0000720c */ /* 0x000fda0003f05070 */
[----:B------:R-:W-:Y:S05]  /*02f0*/  @!P0 BRA `(.L_x_39) ;  /* 0x0000005000008947 */ /* 0x000fea0003800000 */
[----:B------:R-:W-:Y:S02]  /*0300*/  MOV R0, 0x320 ;  /* 0x0000032000007802 */ /* 0x000fe40000000f00 */
[----:B------:R-:W-:Y:S05]  /*0310*/  CALL.REL.NOINC `($__internal_10_$__cuda_sm20_div_s64) ;  /* 0x0000034000007944 */ /* 0x000fea0003c00000 */
[----:B------:R-:W-:Y:S02]  /*0320*/  IMAD.MOV.U32 R4, RZ, RZ, R6 ;  /* 0x000000ffff047224 */ /* 0x000fe400078e0006 */
[----:B------:R-:W-:Y:S01]  /*0330*/  IMAD.MOV.U32 R5, RZ, RZ, R7 ;  /* 0x000000ffff057224 */ /* 0x000fe200078e0007 */
[----:B------:R-:W-:Y:S05]  /*0340*/  BRA `(.L_x_40) ;  /* 0x0000014000007947 */ /* 0x000fea0003800000 */
.L_x_39:
        /* <DEDUP_REMOVED lines=20> */
.L_x_40:
[----:B------:R-:W-:Y:S05]  /*0490*/  BSYNC B0 ;  /* 0x0000000000007941 */ /* 0x000fea0003800000 */
.L_x_38:
        /* <DEDUP_REMOVED lines=22> */
[----:B------:R-:W-:-:S05]  /*0600*/  LEA.HI.X R5, R0, c[0x0][0x164], R5, 0x4, P0 ;  /* 0x0000590000057a11 */ /* 0x000fca00000f2405 */
[----:B------:R-:W2:Y:S01]  /*0610*/  LDG.E.128 R8, [R4.64] ;  /* 0x0000000804087981 */ /* 0x000ea2000c1e1d00 */
[----:B------:R-:W-:-:S04]  /*0620*/  LEA R6, P0, R2, c[0x0][0x168], 0x4 ;  /* 0x00005a0002067a11 */ /* 0x000fc800078020ff */
[----:B------:R-:W-:-:S05]  /*0630*/  LEA.HI.X R7, R2, c[0x0][0x16c], R3, 0x4, P0 ;  /* 0x00005b0002077a11 */ /* 0x000fca00000f2403 */
[----:B--2---:R-:W-:Y:S01]  /*0640*/  STG.E.128 [R6.64], R8 ;  /* 0x0000000806007986 */ /* 0x004fe2000c101d08 */
[----:B------:R-:W-:Y:S05]  /*0650*/  EXIT ;  /* 0x000000000000794d */ /* 0x000fea0003800000 */
        .weak           $__internal_10_$__cuda_sm20_div_s64
        .type           $__internal_10_$__cuda_sm20_div_s64,@function
        .size           $__internal_10_$__cuda_sm20_div_s64,($__internal_11_$__cuda_sm20_rem_s64 - $__internal_10_$__cuda_sm20_div_s64)
$__internal_10_$__cuda_sm20_div_s64:
        /* <DEDUP_REMOVED lines=84> */
[----:B------:R-:W-:Y:S06]  /*0ba0*/  RET.REL.NODEC R4 `(_ZN2at6native16roll_cuda_kernelIN3c107complexIdEEEEvPKT_PS5_llllll) ;  /* 0xfffff45004007950 */ /* 0x000fec0003c3ffff */
        .weak           $__internal_11_$__cuda_sm20_rem_s64
        .type           $__internal_11_$__cuda_sm20_rem_s64,@function
        .size           $__internal_11_$__cuda_sm20_rem_s64,(.L_x_102 - $__internal_11_$__cuda_sm20_rem_s64)
$__internal_11_$__cuda_sm20_rem_s64:
        /* <DEDUP_REMOVED lines=77> */
[----:B------:R-:W-:Y:S06]  /*1080*/  RET.REL.NODEC R4 `(_ZN2at6native16roll_cuda_kernelIN3c107complexIdEEEEvPKT_PS5_llllll) ;  /* 0xffffef7004007950 */ /* 0x000fec0003c3ffff */
.L_x_41:
        /* <DEDUP_REMOVED lines=15> */
.L_x_102:


//--------------------- .text._ZN2at6native16roll_cuda_kernelIfEEvPKT_PS2_llllll --------------------------
	.section	.text._ZN2at6native16roll_cuda_kernelIfEEvPKT_PS2_llllll,"ax",@progbits
	.sectioninfo	@"SHI_REGISTERS=18"
	.align	128
        .global         _ZN2at6native16roll_cuda_kernelIfEEvPKT_PS2_llllll
        .type           _ZN2at6native16roll_cuda_kernelIfEEvPKT_PS2_llllll,@function
        .size           _ZN2at6native16roll_cuda_kernelIfEEvPKT_PS2_llllll,(.L_x_104 - _ZN2at6native16roll_cuda_kernelIfEEvPKT_PS2_llllll)
        .other          _ZN2at6native16roll_cuda_kernelIfEEvPKT_PS2_llllll,@"STO_CUDA_ENTRY STV_DEFAULT"
_ZN2at6native16roll_cuda_kernelIfEEvPKT_PS2_llllll:
.text._ZN2at6native16roll_cuda_kernelIfEEvPKT_PS2_llllll:
        /* <DEDUP_REMOVED lines=19> */
[----:B------:R-:W-:Y:S05]  /*0130*/  CALL.REL.NOINC `($__internal_13_$__cuda_sm20_rem_s64) ;  /* 0x00000a7000007944 */ /* 0x000fea0003c00000 */
[----:B------:R-:W-:Y:S02]  /*0140*/  IMAD.MOV.U32 R4, RZ, RZ, R6 ;  /* 0x000000ffff047224 */ /* 0x000fe400078e0006 */
[----:B------:R-:W-:Y:S01]  /*0150*/  IMAD.MOV.U32 R5, RZ, RZ, R7 ;  /* 0x000000ffff057224 */ /* 0x000fe200078e0007 */
[----:B------:R-:W-:Y:S05]  /*0160*/  BRA `(.L_x_44) ;  /* 0x0000013000007947 */ /* 0x000fea0003800000 */
.L_x_43:
        /* <DEDUP_REMOVED lines=19> */
.L_x_44:
[----:B------:R-:W-:Y:S05]  /*02a0*/  BSYNC B0 ;  /* 0x0000000000007941 */ /* 0x000fea0003800000 */
.L_x_42:
[----:B------:R-:W-:Y:S01]  /*02b0*/  LOP3.LUT R0, R5, c[0x0][0x194], RZ, 0xfc, !PT ;  /* 0x0000650005007a12 */ /* 0x000fe200078efcff */
[----:B------:R-:W-:Y:S01]  /*02c0*/  ULDC.64 UR8, c[0x0][0x118] ;  /* 0x0000460000087ab9 */ /* 0x000fe20000000a00 */
[----:B------:R-:W-:Y:S02]  /*02d0*/  BSSY B0, `(.L_x_45) ;  /* 0x000001c000007945 */ /* 0x000fe40003800000 */
[----:B------:R-:W-:-:S13]  /*02e0*/  ISETP.NE.U32.AND P0, PT, R0, RZ, PT ;  /* 0x000000ff0000720c */ /* 0x000fda0003f05070 */
[----:B------:R-:W-:Y:S05]  /*02f0*/  @!P0 BRA `(.L_x_46) ;  /* 0x0000005000008947 */ /* 0x000fea0003800000 */
[----:B------:R-:W-:Y:S02]  /*0300*/  MOV R0, 0x320 ;  /* 0x0000032000007802 */ /* 0x000fe40000000f00 */
[----:B------:R-:W-:Y:S05]  /*0310*/  CALL.REL.NOINC `($__internal_12_$__cuda_sm20_div_s64) ;  /* 0x0000034000007944 */ /* 0x000fea0003c00000 */
[----:B------:R-:W-:Y:S02]  /*0320*/  IMAD.MOV.U32 R4, RZ, RZ, R6 ;  /* 0x000000ffff047224 */ /* 0x000fe400078e0006 */
[----:B------:R-:W-:Y:S01]  /*0330*/  IMAD.MOV.U32 R5, RZ, RZ, R7 ;  /* 0x000000ffff057224 */ /* 0x000fe200078e0007 */
[----:B------:R-:W-:Y:S05]  /*0340*/  BRA `(.L_x_47) ;  /* 0x0000014000007947 */ /* 0x000fea0003800000 */
.L_x_46:
        /* <DEDUP_REMOVED lines=20> */
.L_x_47:
[----:B------:R-:W-:Y:S05]  /*0490*/  BSYNC B0 ;  /* 0x0000000000007941 */ /* 0x000fea0003800000 */
.L_x_45:
        /* <DEDUP_REMOVED lines=28> */
        .weak           $__internal_12_$__cuda_sm20_div_s64
        .type           $__internal_12_$__cuda_sm20_div_s64,@function
        .size           $__internal_12_$__cuda_sm20_div_s64,($__internal_13_$__cuda_sm20_rem_s64 - $__internal_12_$__cuda_sm20_div_s64)
$__internal_12_$__cuda_sm20_div_s64:
        /* <DEDUP_REMOVED lines=84> */
[----:B------:R-:W-:Y:S06]  /*0ba0*/  RET.REL.NODEC R4 `(_ZN2at6native16roll_cuda_kernelIfEEvPKT_PS2_llllll) ;  /* 0xfffff45004007950 */ /* 0x000fec0003c3ffff */
        .weak           $__internal_13_$__cuda_sm20_rem_s64
        .type           $__internal_13_$__cuda_sm20_rem_s64,@function
        .size           $__internal_13_$__cuda_sm20_rem_s64,(.L_x_104 - $__internal_13_$__cuda_sm20_rem_s64)
$__internal_13_$__cuda_sm20_rem_s64:
        /* <DEDUP_REMOVED lines=77> */
[----:B------:R-:W-:Y:S06]  /*1080*/  RET.REL.NODEC R4 `(_ZN2at6native16roll_cuda_kernelIfEEvPKT_PS2_llllll) ;  /* 0xffffef7004007950 */ /* 0x000fec0003c3ffff */
.L_x_48:
        /* <DEDUP_REMOVED lines=15> */
.L_x_104:


//--------------------- .text._ZN2at6native16roll_cuda_kernelIdEEvPKT_PS2_llllll --------------------------
	.section	.text._ZN2at6native16roll_cuda_kernelIdEEvPKT_PS2_llllll,"ax",@progbits
	.sectioninfo	@"SHI_REGISTERS=18"
	.align	128
        .global         _ZN2at6native16roll_cuda_kernelIdEEvPKT_PS2_llllll
        .type           _ZN2at6native16roll_cuda_kernelIdEEvPKT_PS2_llllll,@function
        .size           _ZN2at6native16roll_cuda_kernelIdEEvPKT_PS2_llllll,(.L_x_106 - _ZN2at6native16roll_cuda_kernelIdEEvPKT_PS2_llllll)
        .other          _ZN2at6native16roll_cuda_kernelIdEEvPKT_PS2_llllll,@"STO_CUDA_ENTRY STV_DEFAULT"
_ZN2at6native16roll_cuda_kernelIdEEvPKT_PS2_llllll:
.text._ZN2at6native16roll_cuda_kernelIdEEvPKT_PS2_llllll:
        /* <DEDUP_REMOVED lines=19> */
[----:B------:R-:W-:Y:S05]  /*0130*/  CALL.REL.NOINC `($__internal_15_$__cuda_sm20_rem_s64) ;  /* 0x00000a7000007944 */ /* 0x000fea0003c00000 */
[----:B------:R-:W-:Y:S02]  /*0140*/  IMAD.MOV.U32 R4, RZ, RZ, R6 ;  /* 0x000000ffff047224 */ /* 0x000fe400078e0006 */
[----:B------:R-:W-:Y:S01]  /*0150*/  IMAD.MOV.U32 R5, RZ, RZ, R7 ;  /* 0x000000ffff057224 */ /* 0x000fe200078e0007 */
[----:B------:R-:W-:Y:S05]  /*0160*/  BRA `(.L_x_51) ;  /* 0x0000013000007947 */ /* 0x000fea0003800000 */
.L_x_50:
        /* <DEDUP_REMOVED lines=19> */
.L_x_51:
[----:B------:R-:W-:Y:S05]  /*02a0*/  BSYNC B0 ;  /* 0x0000000000007941 */ /* 0x000fea0003800000 */
.L_x_49:
[----:B------:R-:W-:Y:S01]  /*02b0*/  LOP3.LUT R0, R5, c[0x0][0x194], RZ, 0xfc, !PT ;  /* 0x0000650005007a12 */ /* 0x000fe200078efcff */
[----:B------:R-:W-:Y:S01]  /*02c0*/  ULDC.64 UR8, c[0x0][0x118] ;  /* 0x0000460000087ab9 */ /* 0x000fe20000000a00 */
[----:B------:R-:W-:Y:S02]  /*02d0*/  BSSY B0, `(.L_x_52) ;  /* 0x000001c000007945 */ /* 0x000fe40003800000 */
[----:B------:R-:W-:-:S13]  /*02e0*/  ISETP.NE.U32.AND P0, PT, R0, RZ, PT ;  /* 0x000000ff0000720c */ /* 0x000fda0003f05070 */
[----:B------:R-:W-:Y:S05]  /*02f0*/  @!P0 BRA `(.L_x_53) ;  /* 0x0000005000008947 */ /* 0x000fea0003800000 */
[----:B------:R-:W-:Y:S02]  /*0300*/  MOV R0, 0x320 ;  /* 0x0000032000007802 */ /* 0x000fe40000000f00 */
[----:B------:R-:W-:Y:S05]  /*0310*/  CALL.REL.NOINC `($__internal_14_$__cuda_sm20_div_s64) ;  /* 0x0000034000007944 */ /* 0x000fea0003c00000 */
[----:B------:R-:W-:Y:S02]  /*0320*/  IMAD.MOV.U32 R4, RZ, RZ, R6 ;  /* 0x000000ffff047224 */ /* 0x000fe400078e0006 */
[----:B------:R-:W-:Y:S01]  /*0330*/  IMAD.MOV.U32 R5, RZ, RZ, R7 ;  /* 0x000000ffff057224 */ /* 0x000fe200078e0007 */
[----:B------:R-:W-:Y:S05]  /*0340*/  BRA `(.L_x_54) ;  /* 0x0000014000007947 */ /* 0x000fea0003800000 */
.L_x_53:
        /* <DEDUP_REMOVED lines=20> */
.L_x_54:
[----:B------:R-:W-:Y:S05]  /*0490*/  BSYNC B0 ;  /* 0x0000000000007941 */ /* 0x000fea0003800000 */
.L_x_52:
        /* <DEDUP_REMOVED lines=28> */
        .weak           $__internal_14_$__cuda_sm20_div_s64
        .type           $__internal_14_$__cuda_sm20_div_s64,@function
        .size           $__internal_14_$__cuda_sm20_div_s64,($__internal_15_$__cuda_sm20_rem_s64 - $__internal_14_$__cuda_sm20_div_s64)
$__internal_14_$__cuda_sm20_div_s64:
        /* <DEDUP_REMOVED lines=84> */
[----:B------:R-:W-:Y:S06]  /*0ba0*/  RET.REL.NODEC R4 `(_ZN2at6native16roll_cuda_kernelIdEEvPKT_PS2_llllll) ;  /* 0xfffff45004007950 */ /* 0x000fec0003c3ffff */
        .weak           $__internal_15_$__cuda_sm20_rem_s64
        .type           $__internal_15_$__cuda_sm20_rem_s64,@function
        .size           $__internal_15_$__cuda_sm20_rem_s64,(.L_x_106 - $__internal_15_$__cuda_sm20_rem_s64)
$__internal_15_$__cuda_sm20_rem_s64:
        /* <DEDUP_REMOVED lines=77> */
[----:B------:R-:W-:Y:S06]  /*1080*/  RET.REL.NODEC R4 `(_ZN2at6native16roll_cuda_kernelIdEEvPKT_PS2_llllll) ;  /* 0xffffef7004007950 */ /* 0x000fec0003c3ffff */
.L_x_55:
        /* <DEDUP_REMOVED lines=15> */
.L_x_106:


//--------------------- .text._ZN2at6native16roll_cuda_kernelIsEEvPKT_PS2_llllll --------------------------
	.section	.text._ZN2at6native16roll_cuda_kernelIsEEvPKT_PS2_llllll,"ax",@progbits
	.sectioninfo	@"SHI_REGISTERS=18"
	.align	128
        .global         _ZN2at6native16roll_cuda_kernelIsEEvPKT_PS2_llllll
        .type           _ZN2at6native16roll_cuda_kernelIsEEvPKT_PS2_llllll,@function
        .size           _ZN2at6native16roll_cuda_kernelIsEEvPKT_PS2_llllll,(.L_x_108 - _ZN2at6native16roll_cuda_kernelIsEEvPKT_PS2_llllll)
        .other          _ZN2at6native16roll_cuda_kernelIsEEvPKT_PS2_llllll,@"STO_CUDA_ENTRY STV_DEFAULT"
_ZN2at6native16roll_cuda_kernelIsEEvPKT_PS2_llllll:
.text._ZN2at6native16roll_cuda_kernelIsEEvPKT_PS2_llllll:
        /* <DEDUP_REMOVED lines=19> */
[----:B------:R-:W-:Y:S05]  /*0130*/  CALL.REL.NOINC `($__internal_17_$__cuda_sm20_rem_s64) ;  /* 0x00000a7000007944 */ /* 0x000fea0003c00000 */
[----:B------:R-:W-:Y:S02]  /*0140*/  IMAD.MOV.U32 R4, RZ, RZ, R6 ;  /* 0x000000ffff047224 */ /* 0x000fe400078e0006 */
[----:B------:R-:W-:Y:S01]  /*0150*/  IMAD.MOV.U32 R5, RZ, RZ, R7 ;  /* 0x000000ffff057224 */ /* 0x000fe200078e0007 */
[----:B------:R-:W-:Y:S05]  /*0160*/  BRA `(.L_x_58) ;  /* 0x0000013000007947 */ /* 0x000fea0003800000 */
.L_x_57:
        /* <DEDUP_REMOVED lines=19> */
.L_x_58:
[----:B------:R-:W-:Y:S05]  /*02a0*/  BSYNC B0 ;  /* 0x0000000000007941 */ /* 0x000fea0003800000 */
.L_x_56:
[----:B------:R-:W-:Y:S01]  /*02b0*/  LOP3.LUT R0, R5, c[0x0][0x194], RZ, 0xfc, !PT ;  /* 0x0000650005007a12 */ /* 0x000fe200078efcff */
[----:B------:R-:W-:Y:S01]  /*02c0*/  ULDC.64 UR8, c[0x0][0x118] ;  /* 0x0000460000087ab9 */ /* 0x000fe20000000a00 */
[----:B------:R-:W-:Y:S02]  /*02d0*/  BSSY B0, `(.L_x_59) ;  /* 0x000001c000007945 */ /* 0x000fe40003800000 */
[----:B------:R-:W-:-:S13]  /*02e0*/  ISETP.NE.U32.AND P0, PT, R0, RZ, PT ;  /* 0x000000ff0000720c */ /* 0x000fda0003f05070 */
[----:B------:R-:W-:Y:S05]  /*02f0*/  @!P0 BRA `(.L_x_60) ;  /* 0x0000005000008947 */ /* 0x000fea0003800000 */
[----:B------:R-:W-:Y:S02]  /*0300*/  MOV R0, 0x320 ;  /* 0x0000032000007802 */ /* 0x000fe40000000f00 */
[----:B------:R-:W-:Y:S05]  /*0310*/  CALL.REL.NOINC `($__internal_16_$__cuda_sm20_div_s64) ;  /* 0x0000034000007944 */ /* 0x000fea0003c00000 */
[----:B------:R-:W-:Y:S02]  /*0320*/  IMAD.MOV.U32 R4, RZ, RZ, R6 ;  /* 0x000000ffff047224 */ /* 0x000fe400078e0006 */
[----:B------:R-:W-:Y:S01]  /*0330*/  IMAD.MOV.U32 R5, RZ, RZ, R7 ;  /* 0x000000ffff057224 */ /* 0x000fe200078e0007 */
[----:B------:R-:W-:Y:S05]  /*0340*/  BRA `(.L_x_61) ;  /* 0x0000014000007947 */ /* 0x000fea0003800000 */
.L_x_60:
        /* <DEDUP_REMOVED lines=20> */
.L_x_61:
[----:B------:R-:W-:Y:S05]  /*0490*/  BSYNC B0 ;  /* 0x0000000000007941 */ /* 0x000fea0003800000 */
.L_x_59:
        /* <DEDUP_REMOVED lines=28> */
        .weak           $__internal_16_$__cuda_sm20_div_s64
        .type           $__internal_16_$__cuda_sm20_div_s64,@function
        .size           $__internal_16_$__cuda_sm20_div_s64,($__internal_17_$__cuda_sm20_rem_s64 - $__internal_16_$__cuda_sm20_div_s64)
$__internal_16_$__cuda_sm20_div_s64:
        /* <DEDUP_REMOVED lines=84> */
[----:B------:R-:W-:Y:S06]  /*0ba0*/  RET.REL.NODEC R4 `(_ZN2at6native16roll_cuda_kernelIsEEvPKT_PS2_llllll) ;  /* 0xfffff45004007950 */ /* 0x000fec0003c3ffff */
        .weak           $__internal_17_$__cuda_sm20_rem_s64
        .type           $__internal_17_$__cuda_sm20_rem_s64,@function
        .size           $__internal_17_$__cuda_sm20_rem_s64,(.L_x_108 - $__internal_17_$__cuda_sm20_rem_s64)
$__internal_17_$__cuda_sm20_rem_s64:
        /* <DEDUP_REMOVED lines=77> */
[----:B------:R-:W-:Y:S06]  /*1080*/  RET.REL.NODEC R4 `(_ZN2at6native16roll_cuda_kernelIsEEvPKT_PS2_llllll) ;  /* 0xffffef7004007950 */ /* 0x000fec0003c3ffff */
.L_x_62:
        /* <DEDUP_REMOVED lines=15> */
.L_x_108:


//--------------------- .text._ZN2at6native16roll_cuda_kernelIlEEvPKT_PS2_llllll --------------------------
	.section	.text._ZN2at6native16roll_cuda_kernelIlEEvPKT_PS2_llllll,"ax",@progbits
	.sectioninfo	@"SHI_REGISTERS=18"
	.align	128
        .global         _ZN2at6native16roll_cuda_kernelIlEEvPKT_PS2_llllll
        .type           _ZN2at6native16roll_cuda_kernelIlEEvPKT_PS2_llllll,@function
        .size           _ZN2at6native16roll_cuda_kernelIlEEvPKT_PS2_llllll,(.L_x_110 - _ZN2at6native16roll_cuda_kernelIlEEvPKT_PS2_llllll)
        .other          _ZN2at6native16roll_cuda_kernelIlEEvPKT_PS2_llllll,@"STO_CUDA_ENTRY STV_DEFAULT"
_ZN2at6native16roll_cuda_kernelIlEEvPKT_PS2_llllll:
.text._ZN2at6native16roll_cuda_kernelIlEEvPKT_PS2_llllll:
        /* <DEDUP_REMOVED lines=19> */
[----:B------:R-:W-:Y:S05]  /*0130*/  CALL.REL.NOINC `($__internal_19_$__cuda_sm20_rem_s64) ;  /* 0x00000a7000007944 */ /* 0x000fea0003c00000 */
[----:B------:R-:W-:Y:S02]  /*0140*/  IMAD.MOV.U32 R4, RZ, RZ, R6 ;  /* 0x000000ffff047224 */ /* 0x000fe400078e0006 */
[----:B------:R-:W-:Y:S01]  /*0150*/  IMAD.MOV.U32 R5, RZ, RZ, R7 ;  /* 0x000000ffff057224 */ /* 0x000fe200078e0007 */
[----:B------:R-:W-:Y:S05]  /*0160*/  BRA `(.L_x_65) ;  /* 0x0000013000007947 */ /* 0x000fea0003800000 */
.L_x_64:
        /* <DEDUP_REMOVED lines=19> */
.L_x_65:
[----:B------:R-:W-:Y:S05]  /*02a0*/  BSYNC B0 ;  /* 0x0000000000007941 */ /* 0x000fea0003800000 */
.L_x_63:
[----:B------:R-:W-:Y:S01]  /*02b0*/  LOP3.LUT R0, R5, c[0x0][0x194], RZ, 0xfc, !PT ;  /* 0x0000650005007a12 */ /* 0x000fe200078efcff */
[----:B------:R-:W-:Y:S01]  /*02c0*/  ULDC.64 UR8, c[0x0][0x118] ;  /* 0x0000460000087ab9 */ /* 0x000fe20000000a00 */
[----:B------:R-:W-:Y:S02]  /*02d0*/  BSSY B0, `(.L_x_66) ;  /* 0x000001c000007945 */ /* 0x000fe40003800000 */
[----:B------:R-:W-:-:S13]  /*02e0*/  ISETP.NE.U32.AND P0, PT, R0, RZ, PT ;  /* 0x000000ff0000720c */ /* 0x000fda0003f05070 */
[----:B------:R-:W-:Y:S05]  /*02f0*/  @!P0 BRA `(.L_x_67) ;  /* 0x0000005000008947 */ /* 0x000fea0003800000 */
[----:B------:R-:W-:Y:S02]  /*0300*/  MOV R0, 0x320 ;  /* 0x0000032000007802 */ /* 0x000fe40000000f00 */
[----:B------:R-:W-:Y:S05]  /*0310*/  CALL.REL.NOINC `($__internal_18_$__cuda_sm20_div_s64) ;  /* 0x0000034000007944 */ /* 0x000fea0003c00000 */
[----:B------:R-:W-:Y:S02]  /*0320*/  IMAD.MOV.U32 R4, RZ, RZ, R6 ;  /* 0x000000ffff047224 */ /* 0x000fe400078e0006 */
[----:B------:R-:W-:Y:S01]  /*0330*/  IMAD.MOV.U32 R5, RZ, RZ, R7 ;  /* 0x000000ffff057224 */ /* 0x000fe200078e0007 */
[----:B------:R-:W-:Y:S05]  /*0340*/  BRA `(.L_x_68) ;  /* 0x0000014000007947 */ /* 0x000fea0003800000 */
.L_x_67:
        /* <DEDUP_REMOVED lines=20> */
.L_x_68:
[----:B------:R-:W-:Y:S05]  /*0490*/  BSYNC B0 ;  /* 0x0000000000007941 */ /* 0x000fea0003800000 */
.L_x_66:
        /* <DEDUP_REMOVED lines=28> */
        .weak           $__internal_18_$__cuda_sm20_div_s64
        .type           $__internal_18_$__cuda_sm20_div_s64,@function
        .size           $__internal_18_$__cuda_sm20_div_s64,($__internal_19_$__cuda_sm20_rem_s64 - $__internal_18_$__cuda_sm20_div_s64)
$__internal_18_$__cuda_sm20_div_s64:
        /* <DEDUP_REMOVED lines=84> */
[----:B------:R-:W-:Y:S06]  /*0ba0*/  RET.REL.NODEC R4 `(_ZN2at6native16roll_cuda_kernelIlEEvPKT_PS2_llllll) ;  /* 0xfffff45004007950 */ /* 0x000fec0003c3ffff */
        .weak           $__internal_19_$__cuda_sm20_rem_s64
        .type           $__internal_19_$__cuda_sm20_rem_s64,@function
        .size           $__internal_19_$__cuda_sm20_rem_s64,(.L_x_110 - $__internal_19_$__cuda_sm20_rem_s64)
$__internal_19_$__cuda_sm20_rem_s64:
        /* <DEDUP_REMOVED lines=77> */
[----:B------:R-:W-:Y:S06]  /*1080*/  RET.REL.NODEC R4 `(_ZN2at6native16roll_cuda_kernelIlEEvPKT_PS2_llllll) ;  /* 0xffffef7004007950 */ /* 0x000fec0003c3ffff */
.L_x_69:
        /* <DEDUP_REMOVED lines=15> */
.L_x_110:


//--------------------- .text._ZN2at6native16roll_cuda_kernelIiEEvPKT_PS2_llllll --------------------------
	.section	.text._ZN2at6native16roll_cuda_kernelIiEEvPKT_PS2_llllll,"ax",@progbits
	.sectioninfo	@"SHI_REGISTERS=18"
	.align	128
        .global         _ZN2at6native16roll_cuda_kernelIiEEvPKT_PS2_llllll
        .type           _ZN2at6native16roll_cuda_kernelIiEEvPKT_PS2_llllll,@function
        .size           _ZN2at6native16roll_cuda_kernelIiEEvPKT_PS2_llllll,(.L_x_112 - _ZN2at6native16roll_cuda_kernelIiEEvPKT_PS2_llllll)
        .other          _ZN2at6native16roll_cuda_kernelIiEEvPKT_PS2_llllll,@"STO_CUDA_ENTRY STV_DEFAULT"
_ZN2at6native16roll_cuda_kernelIiEEvPKT_PS2_llllll:
.text._ZN2at6native16roll_cuda_kernelIiEEvPKT_PS2_llllll:
        /* <DEDUP_REMOVED lines=19> */
[----:B------:R-:W-:Y:S05]  /*0130*/  CALL.REL.NOINC `($__internal_21_$__cuda_sm20_rem_s64) ;  /* 0x00000a7000007944 */ /* 0x000fea0003c00000 */
[----:B------:R-:W-:Y:S02]  /*0140*/  IMAD.MOV.U32 R4, RZ, RZ, R6 ;  /* 0x000000ffff047224 */ /* 0x000fe400078e0006 */
[----:B------:R-:W-:Y:S01]  /*0150*/  IMAD.MOV.U32 R5, RZ, RZ, R7 ;  /* 0x000000ffff057224 */ /* 0x000fe200078e0007 */
[----:B------:R-:W-:Y:S05]  /*0160*/  BRA `(.L_x_72) ;  /* 0x0000013000007947 */ /* 0x000fea0003800000 */
.L_x_71:
        /* <DEDUP_REMOVED lines=19> */
.L_x_72:
[----:B------:R-:W-:Y:S05]  /*02a0*/  BSYNC B0 ;  /* 0x0000000000007941 */ /* 0x000fea0003800000 */
.L_x_70:
[----:B------:R-:W-:Y:S01]  /*02b0*/  LOP3.LUT R0, R5, c[0x0][0x194], RZ, 0xfc, !PT ;  /* 0x0000650005007a12 */ /* 0x000fe200078efcff */
[----:B------:R-:W-:Y:S01]  /*02c0*/  ULDC.64 UR8, c[0x0][0x118] ;  /* 0x0000460000087ab9 */ /* 0x000fe20000000a00 */
[----:B------:R-:W-:Y:S02]  /*02d0*/  BSSY B0, `(.L_x_73) ;  /* 0x000001c000007945 */ /* 0x000fe40003800000 */
[----:B------:R-:W-:-:S13]  /*02e0*/  ISETP.NE.U32.AND P0, PT, R0, RZ, PT ;  /* 0x000000ff0000720c */ /* 0x000fda0003f05070 */
[----:B------:R-:W-:Y:S05]  /*02f0*/  @!P0 BRA `(.L_x_74) ;  /* 0x0000005000008947 */ /* 0x000fea0003800000 */
[----:B------:R-:W-:Y:S02]  /*0300*/  MOV R0, 0x320 ;  /* 0x0000032000007802 */ /* 0x000fe40000000f00 */
[----:B------:R-:W-:Y:S05]  /*0310*/  CALL.REL.NOINC `($__internal_20_$__cuda_sm20_div_s64) ;  /* 0x0000034000007944 */ /* 0x000fea0003c00000 */
[----:B------:R-:W-:Y:S02]  /*0320*/  IMAD.MOV.U32 R4, RZ, RZ, R6 ;  /* 0x000000ffff047224 */ /* 0x000fe400078e0006 */
[----:B------:R-:W-:Y:S01]  /*0330*/  IMAD.MOV.U32 R5, RZ, RZ, R7 ;  /* 0x000000ffff057224 */ /* 0x000fe200078e0007 */
[----:B------:R-:W-:Y:S05]  /*0340*/  BRA `(.L_x_75) ;  /* 0x0000014000007947 */ /* 0x000fea0003800000 */
.L_x_74:
        /* <DEDUP_REMOVED lines=20> */
.L_x_75:
[----:B------:R-:W-:Y:S05]  /*0490*/  BSYNC B0 ;  /* 0x0000000000007941 */ /* 0x000fea0003800000 */
.L_x_73:
        /* <DEDUP_REMOVED lines=28> */
        .weak           $__internal_20_$__cuda_sm20_div_s64
        .type           $__internal_20_$__cuda_sm20_div_s64,@function
        .size           $__internal_20_$__cuda_sm20_div_s64,($__internal_21_$__cuda_sm20_rem_s64 - $__internal_20_$__cuda_sm20_div_s64)
$__internal_20_$__cuda_sm20_div_s64:
        /* <DEDUP_REMOVED lines=84> */
[----:B------:R-:W-:Y:S06]  /*0ba0*/  RET.REL.NODEC R4 `(_ZN2at6native16roll_cuda_kernelIiEEvPKT_PS2_llllll) ;  /* 0xfffff45004007950 */ /* 0x000fec0003c3ffff */
        .weak           $__internal_21_$__cuda_sm20_rem_s64
        .type           $__internal_21_$__cuda_sm20_rem_s64,@function
        .size           $__internal_21_$__cuda_sm20_rem_s64,(.L_x_112 - $__internal_21_$__cuda_sm20_rem_s64)
$__internal_21_$__cuda_sm20_rem_s64:
        /* <DEDUP_REMOVED lines=77> */
[----:B------:R-:W-:Y:S06]  /*1080*/  RET.REL.NODEC R4 `(_ZN2at6native16roll_cuda_kernelIiEEvPKT_PS2_llllll) ;  /* 0xffffef7004007950 */ /* 0x000fec0003c3ffff */
.L_x_76:
        /* <DEDUP_REMOVED lines=15> */
.L_x_112:


//--------------------- .text._ZN2at6native16roll_cuda_kernelIaEEvPKT_PS2_llllll --------------------------
	.section	.text._ZN2at6native16roll_cuda_kernelIaEEvPKT_PS2_llllll,"ax",@progbits
	.sectioninfo	@"SHI_REGISTERS=18"
	.align	128
        .global         _ZN2at6native16roll_cuda_kernelIaEEvPKT_PS2_llllll
        .type           _ZN2at6native16roll_cuda_kernelIaEEvPKT_PS2_llllll,@function
        .size           _ZN2at6native16roll_cuda_kernelIaEEvPKT_PS2_llllll,(.L_x_114 - _ZN2at6native16roll_cuda_kernelIaEEvPKT_PS2_llllll)
        .other          _ZN2at6native16roll_cuda_kernelIaEEvPKT_PS2_llllll,@"STO_CUDA_ENTRY STV_DEFAULT"
_ZN2at6native16roll_cuda_kernelIaEEvPKT_PS2_llllll:
.text._ZN2at6native16roll_cuda_kernelIaEEvPKT_PS2_llllll:
        /* <DEDUP_REMOVED lines=19> */
[----:B------:R-:W-:Y:S05]  /*0130*/  CALL.REL.NOINC `($__internal_23_$__cuda_sm20_rem_s64) ;  /* 0x00000a5000007944 */ /* 0x000fea0003c00000 */
[----:B------:R-:W-:Y:S02]  /*0140*/  IMAD.MOV.U32 R4, RZ, RZ, R6 ;  /* 0x000000ffff047224 */ /* 0x000fe400078e0006 */
[----:B------:R-:W-:Y:S01]  /*0150*/  IMAD.MOV.U32 R5, RZ, RZ, R7 ;  /* 0x000000ffff057224 */ /* 0x000fe200078e0007 */
[----:B------:R-:W-:Y:S05]  /*0160*/  BRA `(.L_x_79) ;  /* 0x0000013000007947 */ /* 0x000fea0003800000 */
.L_x_78:
        /* <DEDUP_REMOVED lines=19> */
.L_x_79:
[----:B------:R-:W-:Y:S05]  /*02a0*/  BSYNC B0 ;  /* 0x0000000000007941 */ /* 0x000fea0003800000 */
.L_x_77:
[----:B------:R-:W-:Y:S01]  /*02b0*/  LOP3.LUT R0, R5, c[0x0][0x194], RZ, 0xfc, !PT ;  /* 0x0000650005007a12 */ /* 0x000fe200078efcff */
[----:B------:R-:W-:Y:S01]  /*02c0*/  ULDC.64 UR8, c[0x0][0x118] ;  /* 0x0000460000087ab9 */ /* 0x000fe20000000a00 */
[----:B------:R-:W-:Y:S02]  /*02d0*/  BSSY B0, `(.L_x_80) ;  /* 0x000001c000007945 */ /* 0x000fe40003800000 */
[----:B------:R-:W-:-:S13]  /*02e0*/  ISETP.NE.U32.AND P0, PT, R0, RZ, PT ;  /* 0x000000ff0000720c */ /* 0x000fda0003f05070 */
[----:B------:R-:W-:Y:S05]  /*02f0*/  @!P0 BRA `(.L_x_81) ;  /* 0x0000005000008947 */ /* 0x000fea0003800000 */
[----:B------:R-:W-:Y:S02]  /*0300*/  MOV R0, 0x320 ;  /* 0x0000032000007802 */ /* 0x000fe40000000f00 */
[----:B------:R-:W-:Y:S05]  /*0310*/  CALL.REL.NOINC `($__internal_22_$__cuda_sm20_div_s64) ;  /* 0x0000032000007944 */ /* 0x000fea0003c00000 */
[----:B------:R-:W-:Y:S02]  /*0320*/  IMAD.MOV.U32 R4, RZ, RZ, R6 ;  /* 0x000000ffff047224 */ /* 0x000fe400078e0006 */
[----:B------:R-:W-:Y:S01]  /*0330*/  IMAD.MOV.U32 R5, RZ, RZ, R7 ;  /* 0x000000ffff057224 */ /* 0x000fe200078e0007 */
[----:B------:R-:W-:Y:S05]  /*0340*/  BRA `(.L_x_82) ;  /* 0x0000014000007947 */ /* 0x000fea0003800000 */
.L_x_81:
        /* <DEDUP_REMOVED lines=20> */
.L_x_82:
[----:B------:R-:W-:Y:S05]  /*0490*/  BSYNC B0 ;  /* 0x0000000000007941 */ /* 0x000fea0003800000 */
.L_x_80:
        /* <DEDUP_REMOVED lines=26> */
        .weak           $__internal_22_$__cuda_sm20_div_s64
        .type           $__internal_22_$__cuda_sm20_div_s64,@function
        .size           $__internal_22_$__cuda_sm20_div_s64,($__internal_23_$__cuda_sm20_rem_s64 - $__internal_22_$__cuda_sm20_div_s64)
$__internal_22_$__cuda_sm20_div_s64:
        /* <DEDUP_REMOVED lines=84> */
[----:B------:R-:W-:Y:S06]  /*0b80*/  RET.REL.NODEC R4 `(_ZN2at6native16roll_cuda_kernelIaEEvPKT_PS2_llllll) ;  /* 0xfffff47004007950 */ /* 0x000fec0003c3ffff */
        .weak           $__internal_23_$__cuda_sm20_rem_s64
        .type           $__internal_23_$__cuda_sm20_rem_s64,@function
        .size           $__internal_23_$__cuda_sm20_rem_s64,(.L_x_114 - $__internal_23_$__cuda_sm20_rem_s64)
$__internal_23_$__cuda_sm20_rem_s64:
        /* <DEDUP_REMOVED lines=77> */
[----:B------:R-:W-:Y:S06]  /*1060*/  RET.REL.NODEC R4 `(_ZN2at6native16roll_cuda_kernelIaEEvPKT_PS2_llllll) ;  /* 0xffffef9004007950 */ /* 0x000fec0003c3ffff */
.L_x_83:
        /* <DEDUP_REMOVED lines=9> */
.L_x_114:


//--------------------- .text._ZN2at6native16roll_cuda_kernelIhEEvPKT_PS2_llllll --------------------------
	.section	.text._ZN2at6native16roll_cuda_kernelIhEEvPKT_PS2_llllll,"ax",@progbits
	.sectioninfo	@"SHI_REGISTERS=18"
	.align	128
        .global         _ZN2at6native16roll_cuda_kernelIhEEvPKT_PS2_llllll
        .type           _ZN2at6native16roll_cuda_kernelIhEEvPKT_PS2_llllll,@function
        .size           _ZN2at6native16roll_cuda_kernelIhEEvPKT_PS2_llllll,(.L_x_116 - _ZN2at6native16roll_cuda_kernelIhEEvPKT_PS2_llllll)
        .other          _ZN2at6native16roll_cuda_kernelIhEEvPKT_PS2_llllll,@"STO_CUDA_ENTRY STV_DEFAULT"
_ZN2at6native16roll_cuda_kernelIhEEvPKT_PS2_llllll:
.text._ZN2at6native16roll_cuda_kernelIhEEvPKT_PS2_llllll:
        /* <DEDUP_REMOVED lines=19> */
[----:B------:R-:W-:Y:S05]  /*0130*/  CALL.REL.NOINC `($__internal_25_$__cuda_sm20_rem_s64) ;  /* 0x00000a5000007944 */ /* 0x000fea0003c00000 */
[----:B------:R-:W-:Y:S02]  /*0140*/  IMAD.MOV.U32 R4, RZ, RZ, R6 ;  /* 0x000000ffff047224 */ /* 0x000fe400078e0006 */
[----:B------:R-:W-:Y:S01]  /*0150*/  IMAD.MOV.U32 R5, RZ, RZ, R7 ;  /* 0x000000ffff057224 */ /* 0x000fe200078e0007 */
[----:B------:R-:W-:Y:S05]  /*0160*/  BRA `(.L_x_86) ;  /* 0x0000013000007947 */ /* 0x000fea0003800000 */
.L_x_85:
        /* <DEDUP_REMOVED lines=19> */
.L_x_86:
[----:B------:R-:W-:Y:S05]  /*02a0*/  BSYNC B0 ;  /* 0x0000000000007941 */ /* 0x000fea0003800000 */
.L_x_84:
[----:B------:R-:W-:Y:S01]  /*02b0*/  LOP3.LUT R0, R5, c[0x0][0x194], RZ, 0xfc, !PT ;  /* 0x0000650005007a12 */ /* 0x000fe200078efcff */
[----:B------:R-:W-:Y:S01]  /*02c0*/  ULDC.64 UR8, c[0x0][0x118] ;  /* 0x0000460000087ab9 */ /* 0x000fe20000000a00 */
[----:B------:R-:W-:Y:S02]  /*02d0*/  BSSY B0, `(.L_x_87) ;  /* 0x000001c000007945 */ /* 0x000fe40003800000 */
[----:B------:R-:W-:-:S13]  /*02e0*/  ISETP.NE.U32.AND P0, PT, R0, RZ, PT ;  /* 0x000000ff0000720c */ /* 0x000fda0003f05070 */
[----:B------:R-:W-:Y:S05]  /*02f0*/  @!P0 BRA `(.L_x_88) ;  /* 0x0000005000008947 */ /* 0x000fea0003800000 */
[----:B------:R-:W-:Y:S02]  /*0300*/  MOV R0, 0x320 ;  /* 0x0000032000007802 */ /* 0x000fe40000000f00 */
[----:B------:R-:W-:Y:S05]  /*0310*/  CALL.REL.NOINC `($__internal_24_$__cuda_sm20_div_s64) ;  /* 0x0000032000007944 */ /* 0x000fea0003c00000 */
[----:B------:R-:W-:Y:S02]  /*0320*/  IMAD.MOV.U32 R4, RZ, RZ, R6 ;  /* 0x000000ffff047224 */ /* 0x000fe400078e0006 */
[----:B------:R-:W-:Y:S01]  /*0330*/  IMAD.MOV.U32 R5, RZ, RZ, R7 ;  /* 0x000000ffff057224 */ /* 0x000fe200078e0007 */
[----:B------:R-:W-:Y:S05]  /*0340*/  BRA `(.L_x_89) ;  /* 0x0000014000007947 */ /* 0x000fea0003800000 */
.L_x_88:
        /* <DEDUP_REMOVED lines=20> */
.L_x_89:
[----:B------:R-:W-:Y:S05]  /*0490*/  BSYNC B0 ;  /* 0x0000000000007941 */ /* 0x000fea0003800000 */
.L_x_87:
        /* <DEDUP_REMOVED lines=26> */
        .weak           $__internal_24_$__cuda_sm20_div_s64
        .type           $__internal_24_$__cuda_sm20_div_s64,@function
        .size           $__internal_24_$__cuda_sm20_div_s64,($__internal_25_$__cuda_sm20_rem_s64 - $__internal_24_$__cuda_sm20_div_s64)
$__internal_24_$__cuda_sm20_div_s64:
        /* <DEDUP_REMOVED lines=84> */
[----:B------:R-:W-:Y:S06]  /*0b80*/  RET.REL.NODEC R4 `(_ZN2at6native16roll_cuda_kernelIhEEvPKT_PS2_llllll) ;  /* 0xfffff47004007950 */ /* 0x000fec0003c3ffff */
        .weak           $__internal_25_$__cuda_sm20_rem_s64
        .type           $__internal_25_$__cuda_sm20_rem_s64,@function
        .size           $__internal_25_$__cuda_sm20_rem_s64,(.L_x_116 - $__internal_25_$__cuda_sm20_rem_s64)
$__internal_25_$__cuda_sm20_rem_s64:
        /* <DEDUP_REMOVED lines=77> */
[----:B------:R-:W-:Y:S06]  /*1060*/  RET.REL.NODEC R4 `(_ZN2at6native16roll_cuda_kernelIhEEvPKT_PS2_llllll) ;  /* 0xffffef9004007950 */ /* 0x000fec0003c3ffff */
.L_x_90:
        /* <DEDUP_REMOVED lines=9> */
.L_x_116:


//--------------------- .nv.global                --------------------------
	.section	.nv.global,"aw",@nobits
.nv.global:
	.type		_ZN55_INTERNAL_693d5a22_24_TensorTransformations_cu_fbdaa4d34cuda3std3__48in_placeE,@object
	.size		_ZN55_INTERNAL_693d5a22_24_TensorTransformations_cu_fbdaa4d34cuda3std3__48in_placeE,(_ZN55_INTERNAL_693d5a22_24_TensorTransformations_cu_fbdaa4d34cuda3std6ranges3__45__cpo8distanceE - _ZN55_INTERNAL_693d5a22_24_TensorTransformations_cu_fbdaa4d34cuda3std3__48in_placeE)
_ZN55_INTERNAL_693d5a22_24_TensorTransformations_cu_fbdaa4d34cuda3std3__48in_placeE:
	.zero		1
	.type		_ZN55_INTERNAL_693d5a22_24_TensorTransformations_cu_fbdaa4d34cuda3std6ranges3__45__cpo8distanceE,@object
	.size		_ZN55_INTERNAL_693d5a22_24_TensorTransformations_cu_fbdaa4d34cuda3std6ranges3__45__cpo8distanceE,(_ZN55_INTERNAL_693d5a22_24_TensorTransformations_cu_fbdaa4d34cuda3std3__45__cpo6cbeginE - _ZN55_INTERNAL_693d5a22_24_TensorTransformations_cu_fbdaa4d34cuda3std6ranges3__45__cpo8distanceE)
_ZN55_INTERNAL_693d5a22_24_TensorTransformations_cu_fbdaa4d34cuda3std6ranges3__45__cpo8distanceE:
	.zero		1
	.type		_ZN55_INTERNAL_693d5a22_24_TensorTransformations_cu_fbdaa4d34cuda3std3__45__cpo6cbeginE,@object
	.size		_ZN55_INTERNAL_693d5a22_24_TensorTransformations_cu_fbdaa4d34cuda3std3__45__cpo6cbeginE,(_ZN55_INTERNAL_693d5a22_24_TensorTransformations_cu_fbdaa4d34cuda3std6ranges3__45__cpo7advanceE - _ZN55_INTERNAL_693d5a22_24_TensorTransformations_cu_fbdaa4d34cuda3std3__45__cpo6cbeginE)
_ZN55_INTERNAL_693d5a22_24_TensorTransformations_cu_fbdaa4d34cuda3std3__45__cpo6cbeginE:
	.zero		1
	.type		_ZN55_INTERNAL_693d5a22_24_TensorTransformations_cu_fbdaa4d34cuda3std6ranges3__45__cpo7advanceE,@object
	.size		_ZN55_INTERNAL_693d5a22_24_TensorTransformations_cu_fbdaa4d34cuda3std6ranges3__45__cpo7advanceE,(_ZN55_INTERNAL_693d5a22_24_TensorTransformations_cu_fbdaa4d34cuda3std3__45__cpo7crbeginE - _ZN55_INTERNAL_693d5a22_24_TensorTransformations_cu_fbdaa4d34cuda3std6ranges3__45__cpo7advanceE)
_ZN55_INTERNAL_693d5a22_24_TensorTransformations_cu_fbdaa4d34cuda3std6ranges3__45__cpo7advanceE:
	.zero		1
	.type		_ZN55_INTERNAL_693d5a22_24_TensorTransformations_cu_fbdaa4d34cuda3std3__45__cpo7crbeginE,@object
	.size		_ZN55_INTERNAL_693d5a22_24_TensorTransformations_cu_fbdaa4d34cuda3std3__45__cpo7crbeginE,(_ZN55_INTERNAL_693d5a22_24_TensorTransformations_cu_fbdaa4d34cuda3std6ranges3__45__cpo4dataE - _ZN55_INTERNAL_693d5a22_24_TensorTransformations_cu_fbdaa4d34cuda3std3__45__cpo7crbeginE)
_ZN55_INTERNAL_693d5a22_24_TensorTransformations_cu_fbdaa4d34cuda3std3__45__cpo7crbeginE:
	.zero		1
	.type		_ZN55_INTERNAL_693d5a22_24_TensorTransformations_cu_fbdaa4d34cuda3std6ranges3__45__cpo4dataE,@object
	.size		_ZN55_INTERNAL_693d5a22_24_TensorTransformations_cu_fbdaa4d34cuda3std6ranges3__45__cpo4dataE,(_ZN55_INTERNAL_693d5a22_24_TensorTransformations_cu_fbdaa4d34cuda3std6ranges3__45__cpo5beginE - _ZN55_INTERNAL_693d5a22_24_TensorTransformations_cu_fbdaa4d34cuda3std6ranges3__45__cpo4dataE)
_ZN55_INTERNAL_693d5a22_24_TensorTransformations_cu_fbdaa4d34cuda3std6ranges3__45__cpo4dataE:
	.zero		1
	.type		_ZN55_INTERNAL_693d5a22_24_TensorTransformations_cu_fbdaa4d34cuda3std6ranges3__45__cpo5beginE,@object
	.size		_ZN55_INTERNAL_693d5a22_24_TensorTransformations_cu_fbdaa4d34cuda3std6ranges3__45__cpo5beginE,(_ZN55_INTERNAL_693d5a22_24_TensorTransformations_cu_fbdaa4d34cuda3std3__457_GLOBAL__N__693d5a22_24_TensorTransformations_cu_fbdaa4d36ignoreE - _ZN55_INTERNAL_693d5a22_24_TensorTransformations_cu_fbdaa4d34cuda3std6ranges3__45__cpo5beginE)
_ZN55_INTERNAL_693d5a22_24_TensorTransformations_cu_fbdaa4d34cuda3std6ranges3__45__cpo5beginE:
	.zero		1
	.type		_ZN55_INTERNAL_693d5a22_24_TensorTransformations_cu_fbdaa4d34cuda3std3__457_GLOBAL__N__693d5a22_24_TensorTransformations_cu_fbdaa4d36ignoreE,@object
	.size		_ZN55_INTERNAL_693d5a22_24_TensorTransformations_cu_fbdaa4d34cuda3std3__457_GLOBAL__N__693d5a22_24_TensorTransformations_cu_fbdaa4d36ignoreE,(_ZN55_INTERNAL_693d5a22_24_TensorTransformations_cu_fbdaa4d34cuda3std6ranges3__45__cpo4sizeE - _ZN55_INTERNAL_693d5a22_24_TensorTransformations_cu_fbdaa4d34cuda3std3__457_GLOBAL__N__693d5a22_24_TensorTransformations_cu_fbdaa4d36ignoreE)
_ZN55_INTERNAL_693d5a22_24_TensorTransformations_cu_fbdaa4d34cuda3std3__457_GLOBAL__N__693d5a22_24_TensorTransformations_cu_fbdaa4d36ignoreE:
	.zero		1
	.type		_ZN55_INTERNAL_693d5a22_24_TensorTransformations_cu_fbdaa4d34cuda3std6ranges3__45__cpo4sizeE,@object
	.size		_ZN55_INTERNAL_693d5a22_24_TensorTransformations_cu_fbdaa4d34cuda3std6ranges3__45__cpo4sizeE,(_ZN55_INTERNAL_693d5a22_24_TensorTransformations_cu_fbdaa4d34cuda3std3__45__cpo5beginE - _ZN55_INTERNAL_693d5a22_24_TensorTransformations_cu_fbdaa4d34cuda3std6ranges3__45__cpo4sizeE)
_ZN55_INTERNAL_693d5a22_24_TensorTransformations_cu_fbdaa4d34cuda3std6ranges3__45__cpo4sizeE:
	.zero		1
	.type		_ZN55_INTERNAL_693d5a22_24_TensorTransformations_cu_fbdaa4d34cuda3std3__45__cpo5beginE,@object
	.size		_ZN55_INTERNAL_693d5a22_24_TensorTransformations_cu_fbdaa4d34cuda3std3__45__cpo5beginE,(_ZN55_INTERNAL_693d5a22_24_TensorTransformations_cu_fbdaa4d34cuda3std6ranges3__45__cpo6cbeginE - _ZN55_INTERNAL_693d5a22_24_TensorTransformations_cu_fbdaa4d34cuda3std3__45__cpo5beginE)
_ZN55_INTERNAL_693d5a22_24_TensorTransformations_cu_fbdaa4d34cuda3std3__45__cpo5beginE:
	.zero		1
	.type		_ZN55_INTERNAL_693d5a22_24_TensorTransformations_cu_fbdaa4d34cuda3std6ranges3__45__cpo6cbeginE,@object
	.size		_ZN55_INTERNAL_693d5a22_24_TensorTransformations_cu_fbdaa4d34cuda3std6ranges3__45__cpo6cbeginE,(_ZN55_INTERNAL_693d5a22_24_TensorTransformations_cu_fbdaa4d34cuda3std3__45__cpo6rbeginE - _ZN55_INTERNAL_693d5a22_24_TensorTransformations_cu_fbdaa4d34cuda3std6ranges3__45__cpo6cbeginE)
_ZN55_INTERNAL_693d5a22_24_TensorTransformations_cu_fbdaa4d34cuda3std6ranges3__45__cpo6cbeginE:
	.zero		1
	.type		_ZN55_INTERNAL_693d5a22_24_TensorTransformations_cu_fbdaa4d34cuda3std3__45__cpo6rbeginE,@object
	.size		_ZN55_INTERNAL_693d5a22_24_TensorTransformations_cu_fbdaa4d34cuda3std3__45__cpo6rbeginE,(_ZN55_INTERNAL_693d5a22_24_TensorTransformations_cu_fbdaa4d34cuda3std6ranges3__45__cpo4nextE - _ZN55_INTERNAL_693d5a22_24_TensorTransformations_cu_fbdaa4d34cuda3std3__45__cpo6rbeginE)
_ZN55_INTERNAL_693d5a22_24_TensorTransformations_cu_fbdaa4d34cuda3std3__45__cpo6rbeginE:
	.zero		1
	.type		_ZN55_INTERNAL_693d5a22_24_TensorTransformations_cu_fbdaa4d34cuda3std6ranges3__45__cpo4nextE,@object
	.size		_ZN55_INTERNAL_693d5a22_24_TensorTransformations_cu_fbdaa4d34cuda3std6ranges3__45__cpo4nextE,(_ZN55_INTERNAL_693d5a22_24_TensorTransformations_cu_fbdaa4d34cuda3std6ranges3__45__cpo4swapE - _ZN55_INTERNAL_693d5a22_24_TensorTransformations_cu_fbdaa4d34cuda3std6ranges3__45__cpo4nextE)
_ZN55_INTERNAL_693d5a22_24_TensorTransformations_cu_fbdaa4d34cuda3std6ranges3__45__cpo4nextE:
	.zero		1
	.type		_ZN55_INTERNAL_693d5a22_24_TensorTransformations_cu_fbdaa4d34cuda3std6ranges3__45__cpo4swapE,@object
	.size		_ZN55_INTERNAL_693d5a22_24_TensorTransformations_cu_fbdaa4d34cuda3std6ranges3__45__cpo4swapE,(_ZN55_INTERNAL_693d5a22_24_TensorTransformations_cu_fbdaa4d34cuda3std3__420unreachable_sentinelE - _ZN55_INTERNAL_693d5a22_24_TensorTransformations_cu_fbdaa4d34cuda3std6ranges3__45__cpo4swapE)
_ZN55_INTERNAL_693d5a22_24_TensorTransformations_cu_fbdaa4d34cuda3std6ranges3__45__cpo4swapE:
	.zero		1
	.type		_ZN55_INTERNAL_693d5a22_24_TensorTransformations_cu_fbdaa4d34cuda3std3__420unreachable_sentinelE,@object
	.size		_ZN55_INTERNAL_693d5a22_24_TensorTransformations_cu_fbdaa4d34cuda3std3__420unreachable_sentinelE,(_ZN55_INTERNAL_693d5a22_24_TensorTransformations_cu_fbdaa4d36thrust23THRUST_300001_SM_800_NS6system6detail10sequential3seqE - _ZN55_INTERNAL_693d5a22_24_TensorTransformations_cu_fbdaa4d34cuda3std3__420unreachable_sentinelE)
_ZN55_INTERNAL_693d5a22_24_TensorTransformations_cu_fbdaa4d34cuda3std3__420unreachable_sentinelE:
	.zero		1
	.type		_ZN55_INTERNAL_693d5a22_24_TensorTransformations_cu_fbdaa4d36thrust23THRUST_300001_SM_800_NS6system6detail10sequential3seqE,@object
	.size		_ZN55_INTERNAL_693d5a22_24_TensorTransformations_cu_fbdaa4d36thrust23THRUST_300001_SM_800_NS6system6detail10sequential3seqE,(_ZN55_INTERNAL_693d5a22_24_TensorTransformations_cu_fbdaa4d34cuda3std3__45__cpo4cendE - _ZN55_INTERNAL_693d5a22_24_TensorTransformations_cu_fbdaa4d36thrust23THRUST_300001_SM_800_NS6system6detail10sequential3seqE)
_ZN55_INTERNAL_693d5a22_24_TensorTransformations_cu_fbdaa4d36thrust23THRUST_300001_SM_800_NS6system6detail10sequential3seqE:
	.zero		1
	.type		_ZN55_INTERNAL_693d5a22_24_TensorTransformations_cu_fbdaa4d34cuda3std3__45__cpo4cendE,@object
	.size		_ZN55_INTERNAL_693d5a22_24_TensorTransformations_cu_fbdaa4d34cuda3std3__45__cpo4cendE,(_ZN55_INTERNAL_693d5a22_24_TensorTransformations_cu_fbdaa4d34cuda3std6ranges3__45__cpo9iter_swapE - _ZN55_INTERNAL_693d5a22_24_TensorTransformations_cu_fbdaa4d34cuda3std3__45__cpo4cendE)
_ZN55_INTERNAL_693d5a22_24_TensorTransformations_cu_fbdaa4d34cuda3std3__45__cpo4cendE:
	.zero		1
	.type		_ZN55_INTERNAL_693d5a22_24_TensorTransformations_cu_fbdaa4d34cuda3std6ranges3__45__cpo9iter_swapE,@object
	.size		_ZN55_INTERNAL_693d5a22_24_TensorTransformations_cu_fbdaa4d34cuda3std6ranges3__45__cpo9iter_swapE,(_ZN55_INTERNAL_693d5a22_24_TensorTransformations_cu_fbdaa4d34cuda3std3__45__cpo5crendE - _ZN55_INTERNAL_693d5a22_24_TensorTransformations_cu_fbdaa4d34cuda3std6ranges3__45__cpo9iter_swapE)
_ZN55_INTERNAL_693d5a22_24_TensorTransformations_cu_fbdaa4d34cuda3std6ranges3__45__cpo9iter_swapE:
	.zero		1
	.type		_ZN55_INTERNAL_693d5a22_24_TensorTransformations_cu_fbdaa4d34cuda3std3__45__cpo5crendE,@object
	.size		_ZN55_INTERNAL_693d5a22_24_TensorTransformations_cu_fbdaa4d34cuda3std3__45__cpo5crendE,(_ZN55_INTERNAL_693d5a22_24_TensorTransformations_cu_fbdaa4d34cuda3std6ranges3__45__cpo5cdataE - _ZN55_INTERNAL_693d5a22_24_TensorTransformations_cu_fbdaa4d34cuda3std3__45__cpo5crendE)
_ZN55_INTERNAL_693d5a22_24_TensorTransformations_cu_fbdaa4d34cuda3std3__45__cpo5crendE:
	.zero		1
	.type		_ZN55_INTERNAL_693d5a22_24_TensorTransformations_cu_fbdaa4d34cuda3std6ranges3__45__cpo5cdataE,@object
	.size		_ZN55_INTERNAL_693d5a22_24_TensorTransformations_cu_fbdaa4d34cuda3std6ranges3__45__cpo5cdataE,(_ZN55_INTERNAL_693d5a22_24_TensorTransformations_cu_fbdaa4d34cuda3std6ranges3__45__cpo3endE - _ZN55_INTERNAL_693d5a22_24_TensorTransformations_cu_fbdaa4d34cuda3std6ranges3__45__cpo5cdataE)
_ZN55_INTERNAL_693d5a22_24_TensorTransformations_cu_fbdaa4d34cuda3std6ranges3__45__cpo5cdataE:
	.zero		1
	.type		_ZN55_INTERNAL_693d5a22_24_TensorTransformations_cu_fbdaa4d34cuda3std6ranges3__45__cpo3endE,@object
	.size		_ZN55_INTERNAL_693d5a22_24_TensorTransformations_cu_fbdaa4d34cuda3std6ranges3__45__cpo3endE,(_ZN55_INTERNAL_693d5a22_24_TensorTransformations_cu_fbdaa4d34cuda3std3__419piecewise_constructE - _ZN55_INTERNAL_693d5a22_24_TensorTransformations_cu_fbdaa4d34cuda3std6ranges3__45__cpo3endE)
_ZN55_INTERNAL_693d5a22_24_TensorTransformations_cu_fbdaa4d34cuda3std6ranges3__45__cpo3endE:
	.zero		1
	.type		_ZN55_INTERNAL_693d5a22_24_TensorTransformations_cu_fbdaa4d34cuda3std3__419piecewise_constructE,@object
	.size		_ZN55_INTERNAL_693d5a22_24_TensorTransformations_cu_fbdaa4d34cuda3std3__419piecewise_constructE,(_ZN55_INTERNAL_693d5a22_24_TensorTransformations_cu_fbdaa4d34cuda3std6ranges3__45__cpo5ssizeE - _ZN55_INTERNAL_693d5a22_24_TensorTransformations_cu_fbdaa4d34cuda3std3__419piecewise_constructE)
_ZN55_INTERNAL_693d5a22_24_TensorTransformations_cu_fbdaa4d34cuda3std3__419piecewise_constructE:
	.zero		1
	.type		_ZN55_INTERNAL_693d5a22_24_TensorTransformations_cu_fbdaa4d34cuda3std6ranges3__45__cpo5ssizeE,@object
	.size		_ZN55_INTERNAL_693d5a22_24_TensorTransformations_cu_fbdaa4d34cuda3std6ranges3__45__cpo5ssizeE,(_ZN55_INTERNAL_693d5a22_24_TensorTransformations_cu_fbdaa4d34cuda3std3__45__cpo3endE - _ZN55_INTERNAL_693d5a22_24_TensorTransformations_cu_fbdaa4d34cuda3std6ranges3__45__cpo5ssizeE)
_ZN55_INTERNAL_693d5a22_24_TensorTransformations_cu_fbdaa4d34cuda3std6ranges3__45__cpo5ssizeE:
	.zero		1
	.type		_ZN55_INTERNAL_693d5a22_24_TensorTransformations_cu_fbdaa4d34cuda3std3__45__cpo3endE,@object
	.size		_ZN55_INTERNAL_693d5a22_24_TensorTransformations_cu_fbdaa4d34cuda3std3__45__cpo3endE,(_ZN55_INTERNAL_693d5a22_24_TensorTransformations_cu_fbdaa4d34cuda3std6ranges3__45__cpo4cendE - _ZN55_INTERNAL_693d5a22_24_TensorTransformations_cu_fbdaa4d34cuda3std3__45__cpo3endE)
_ZN55_INTERNAL_693d5a22_24_TensorTransformations_cu_fbdaa4d34cuda3std3__45__cpo3endE:
	.zero		1
	.type		_ZN55_INTERNAL_693d5a22_24_TensorTransformations_cu_fbdaa4d34cuda3std6ranges3__45__cpo4cendE,@object
	.size		_ZN55_INTERNAL_693d5a22_24_TensorTransformations_cu_fbdaa4d34cuda3std6ranges3__45__cpo4cendE,(_ZN55_INTERNAL_693d5a22_24_TensorTransformations_cu_fbdaa4d34cuda3std3__45__cpo4rendE - _ZN55_INTERNAL_693d5a22_24_TensorTransformations_cu_fbdaa4d34cuda3std6ranges3__45__cpo4cendE)
_ZN55_INTERNAL_693d5a22_24_TensorTransformations_cu_fbdaa4d34cuda3std6ranges3__45__cpo4cendE:
	.zero		1
	.type		_ZN55_INTERNAL_693d5a22_24_TensorTransformations_cu_fbdaa4d34cuda3std3__45__cpo4rendE,@object
	.size		_ZN55_INTERNAL_693d5a22_24_TensorTransformations_cu_fbdaa4d34cuda3std3__45__cpo4rendE,(_ZN55_INTERNAL_693d5a22_24_TensorTransformations_cu_fbdaa4d34cuda3std6ranges3__45__cpo4prevE - _ZN55_INTERNAL_693d5a22_24_TensorTransformations_cu_fbdaa4d34cuda3std3__45__cpo4rendE)
_ZN55_INTERNAL_693d5a22_24_TensorTransformations_cu_fbdaa4d34cuda3std3__45__cpo4rendE:
	.zero		1
	.type		_ZN55_INTERNAL_693d5a22_24_TensorTransformations_cu_fbdaa4d34cuda3std6ranges3__45__cpo4prevE,@object
	.size		_ZN55_INTERNAL_693d5a22_24_TensorTransformations_cu_fbdaa4d34cuda3std6ranges3__45__cpo4prevE,(_ZN55_INTERNAL_693d5a22_24_TensorTransformations_cu_fbdaa4d34cuda3std6ranges3__45__cpo9iter_moveE - _ZN55_INTERNAL_693d5a22_24_TensorTransformations_cu_fbdaa4d34cuda3std6ranges3__45__cpo4prevE)
_ZN55_INTERNAL_693d5a22_24_TensorTransformations_cu_fbdaa4d34cuda3std6ranges3__45__cpo4prevE:
	.zero		1
	.type		_ZN55_INTERNAL_693d5a22_24_TensorTransformations_cu_fbdaa4d34cuda3std6ranges3__45__cpo9iter_moveE,@object
	.size		_ZN55_INTERNAL_693d5a22_24_TensorTransformations_cu_fbdaa4d34cuda3std6ranges3__45__cpo9iter_moveE,(.L_13 - _ZN55_INTERNAL_693d5a22_24_TensorTransformations_cu_fbdaa4d34cuda3std6ranges3__45__cpo9iter_moveE)
_ZN55_INTERNAL_693d5a22_24_TensorTransformations_cu_fbdaa4d34cuda3std6ranges3__45__cpo9iter_moveE:
	.zero		1
.L_13:
